	.headerflags	@"EF_CUDA_TEXMODE_UNIFIED EF_CUDA_64BIT_ADDRESS EF_CUDA_SM86 EF_CUDA_VIRTUAL_SM(EF_CUDA_SM86)"
	.elftype	@"ET_EXEC"


//--------------------- .nv.info                  --------------------------
	.section	.nv.info,"",@"SHT_CUDA_INFO"
	.align	4


	//----- nvinfo : EIATTR_REGCOUNT
	.align		4
        /*0000*/ 	.byte	0x04, 0x2f
        /*0002*/ 	.short	(.L_1 - .L_0)
	.align		4
.L_0:
        /*0004*/ 	.word	index@(triton_mm)
        /*0008*/ 	.word	0x00000080


	//----- nvinfo : EIATTR_MAX_STACK_SIZE
	.align		4
.L_1:
        /*000c*/ 	.byte	0x04, 0x23
        /*000e*/ 	.short	(.L_3 - .L_2)
	.align		4
.L_2:
        /*0010*/ 	.word	index@(triton_mm)
        /*0014*/ 	.word	0x00000000


	//----- nvinfo : EIATTR_MIN_STACK_SIZE
	.align		4
.L_3:
        /*0018*/ 	.byte	0x04, 0x12
        /*001a*/ 	.short	(.L_5 - .L_4)
	.align		4
.L_4:
        /*001c*/ 	.word	index@(triton_mm)
        /*0020*/ 	.word	0x00000000


	//----- nvinfo : EIATTR_FRAME_SIZE
	.align		4
.L_5:
        /*0024*/ 	.byte	0x04, 0x11
        /*0026*/ 	.short	(.L_7 - .L_6)
	.align		4
.L_6:
        /*0028*/ 	.word	index@(triton_mm)
        /*002c*/ 	.word	0x00000000
.L_7:


//--------------------- .nv.info.triton_mm        --------------------------
	.section	.nv.info.triton_mm,"",@"SHT_CUDA_INFO"
	.align	4


	//----- nvinfo : EIATTR_CUDA_API_VERSION
	.align		4
        /*0000*/ 	.byte	0x04, 0x37
        /*0002*/ 	.short	(.L_9 - .L_8)
.L_8:
        /*0004*/ 	.word	0x0000007b


	//----- nvinfo : EIATTR_SW2861232_WAR
	.align		4
.L_9:
        /*0008*/ 	.byte	0x01, 0x35
	.zero		2


	//----- nvinfo : EIATTR_PARAM_CBANK
	.align		4
        /*000c*/ 	.byte	0x04, 0x0a
        /*000e*/ 	.short	(.L_11 - .L_10)
	.align		4
.L_10:
        /*0010*/ 	.word	index@(.nv.constant0.triton_mm)
        /*0014*/ 	.short	0x0160
        /*0016*/ 	.short	0x0024


	//----- nvinfo : EIATTR_CBANK_PARAM_SIZE
	.align		4
.L_11:
        /*0018*/ 	.byte	0x03, 0x19
        /*001a*/ 	.short	0x0024


	//----- nvinfo : EIATTR_KPARAM_INFO
	.align		4
        /*001c*/ 	.byte	0x04, 0x17
        /*001e*/ 	.short	(.L_13 - .L_12)
.L_12:
        /*0020*/ 	.word	0x00000000
        /*0024*/ 	.short	0x0004
        /*0026*/ 	.short	0x0020
        /*0028*/ 	.byte	0x00, 0xf0, 0x11, 0x00


	//----- nvinfo : EIATTR_KPARAM_INFO
	.align		4
.L_13:
        /*002c*/ 	.byte	0x04, 0x17
        /*002e*/ 	.short	(.L_15 - .L_14)
.L_14:
        /*0030*/ 	.word	0x00000000
        /*0034*/ 	.short	0x0003
        /*0036*/ 	.short	0x0018
        /*0038*/ 	.byte	0x00, 0xf0, 0x21, 0x00


	//----- nvinfo : EIATTR_KPARAM_INFO
	.align		4
.L_15:
        /*003c*/ 	.byte	0x04, 0x17
        /*003e*/ 	.short	(.L_17 - .L_16)
.L_16:
        /*0040*/ 	.word	0x00000000
        /*0044*/ 	.short	0x0002
        /*0046*/ 	.short	0x0010
        /*0048*/ 	.byte	0x00, 0xf0, 0x21, 0x00


	//----- nvinfo : EIATTR_KPARAM_INFO
	.align		4
.L_17:
        /*004c*/ 	.byte	0x04, 0x17
        /*004e*/ 	.short	(.L_19 - .L_18)
.L_18:
        /*0050*/ 	.word	0x00000000
        /*0054*/ 	.short	0x0001
        /*0056*/ 	.short	0x0008
        /*0058*/ 	.byte	0x00, 0xf0, 0x21, 0x00


	//----- nvinfo : EIATTR_KPARAM_INFO
	.align		4
.L_19:
        /*005c*/ 	.byte	0x04, 0x17
        /*005e*/ 	.short	(.L_21 - .L_20)
.L_20:
        /*0060*/ 	.word	0x00000000
        /*0064*/ 	.short	0x0000
        /*0066*/ 	.short	0x0000
        /*0068*/ 	.byte	0x00, 0xf0, 0x21, 0x00


	//----- nvinfo : EIATTR_MAXREG_COUNT
	.align		4
.L_21:
        /*006c*/ 	.byte	0x03, 0x1b
        /*006e*/ 	.short	0x00ff


	//----- nvinfo : EIATTR_EXIT_INSTR_OFFSETS
	.align		4
        /*0070*/ 	.byte	0x04, 0x1c
        /*0072*/ 	.short	(.L_23 - .L_22)


	//   ....[0]....
.L_22:
        /*0074*/ 	.word	0x00000030


	//   ....[1]....
        /*0078*/ 	.word	0x000036c0


	//   ....[2]....
        /*007c*/ 	.word	0x000036e0


	//----- nvinfo : EIATTR_MAX_THREADS
	.align		4
.L_23:
        /*0080*/ 	.byte	0x04, 0x05
        /*0082*/ 	.short	(.L_25 - .L_24)
.L_24:
        /*0084*/ 	.word	0x00000080
        /*0088*/ 	.word	0x00000001
        /*008c*/ 	.word	0x00000001
.L_25:


//--------------------- .nv.rel.action            --------------------------
	.section	.nv.rel.action,"",@"SHT_CUDA_RELOCINFO"
	.align	8
	.sectionentsize	8
        /*0000*/ 	.byte	0x73, 0x00, 0x00, 0x00, 0x00, 0x00, 0x00, 0x00, 0x00, 0x00, 0x00, 0x11, 0x25, 0x00, 0x05, 0x36


//--------------------- .nv.constant0.triton_mm   --------------------------
	.section	.nv.constant0.triton_mm,"a",@progbits
	.align	4
.nv.constant0.triton_mm:
	.zero		388


//--------------------- .text.triton_mm           --------------------------
	.section	.text.triton_mm,"ax",@progbits
	.sectionflags	@"SHF_BARRIERS=1"
	.sectioninfo	@"SHI_REGISTERS=128"
	.align	128
        .global         triton_mm
        .type           triton_mm,@function
        .size           triton_mm,(.L_x_3 - triton_mm)
        .other          triton_mm,@"STO_CUDA_ENTRY STV_DEFAULT"
triton_mm:
.text.triton_mm:
[----:B------:R-:W-:-:S02]  /*0000*/  MOV R1, c[0x0][0x28] ;  /* 0x00000a0000017a02 */ /* 0x000fc40000000f00 */
[----:B------:R-:W-:-:S04]  /*0010*/  MOV R0, c[0x0][0x180] ;  /* 0x0000600000007a02 */ /* 0x000fc80000000f00 */
[----:B------:R-:W-:-:S13]  /*0020*/  LOP3.LUT P0, RZ, R0, 0x1ffffff, RZ, 0xc0, !PT ;  /* 0x01ffffff00ff7812 */ /* 0x000fda000780c0ff */
[----:B------:R-:W-:Y:S05]  /*0030*/  @!P0 EXIT ;  /* 0x000000000000894d */ /* 0x000fea0003800000 */
[----:B------:R-:W1:Y:S01]  /*0040*/  S2R R13, SR_CTAID.X ;  /* 0x00000000000d7919 */ /* 0x000e620000002500 */
[----:B------:R-:W-:Y:S01]  /*0050*/  IADD3 R0, R0, 0x3f, RZ ;  /* 0x0000003f00007810 */ /* 0x000fe20007ffe0ff */
[----:B------:R-:W-:Y:S01]  /*0060*/  ULDC.64 UR4, c[0x0][0x118] ;  /* 0x0000460000047ab9 */ /* 0x000fe20000000a00 */
[----:B------:R-:W-:Y:S01]  /*0070*/  IABS R17, c[0x0][0x180] ;  /* 0x0000600000117a13 */ /* 0x000fe20000000000 */
[----:B------:R-:W-:Y:S01]  /*0080*/  CS2R R56, SRZ ;  /* 0x0000000000387805 */ /* 0x000fe2000001ff00 */
[----:B------:R-:W-:Y:S01]  /*0090*/  SHF.R.S32.HI R3, RZ, 0x1f, R0 ;  /* 0x0000001fff037819 */ /* 0x000fe20000011400 */
[----:B------:R-:W-:Y:S01]  /*00a0*/  CS2R R58, SRZ ;  /* 0x00000000003a7805 */ /* 0x000fe2000001ff00 */
[----:B------:R-:W-:Y:S01]  /*00b0*/  MOV R76, RZ ;  /* 0x000000ff004c7202 */ /* 0x000fe20000000f00 */
[----:B------:R-:W-:Y:S01]  /*00c0*/  CS2R R52, SRZ ;  /* 0x0000000000347805 */ /* 0x000fe2000001ff00 */
[----:B------:R-:W-:Y:S01]  /*00d0*/  LEA.HI R3, R3, R0, RZ, 0x6 ;  /* 0x0000000003037211 */ /* 0x000fe200078f30ff */
[----:B------:R-:W-:Y:S01]  /*00e0*/  CS2R R54, SRZ ;  /* 0x0000000000367805 */ /* 0x000fe2000001ff00 */
        /* <DEDUP_REMOVED lines=12> */
[----:B-1----:R-:W-:-:S02]  /*01b0*/  SHF.R.S32.HI R2, RZ, 0x1f, R13 ;  /* 0x0000001fff027819 */ /* 0x002fc4000001140d */
[----:B------:R-:W-:Y:S02]  /*01c0*/  ISETP.GE.AND P1, PT, R13, RZ, PT ;  /* 0x000000ff0d00720c */ /* 0x000fe40003f26270 */
[----:B------:R-:W-:-:S04]  /*01d0*/  LEA.HI R4, R2, R13, RZ, 0x4 ;  /* 0x0000000d02047211 */ /* 0x000fc800078f20ff */
[----:B------:R-:W-:Y:S02]  /*01e0*/  SHF.R.S32.HI R2, RZ, 0x4, R4 ;  /* 0x00000004ff027819 */ /* 0x000fe40000011404 */
[----:B------:R-:W-:Y:S02]  /*01f0*/  LOP3.LUT R4, R4, 0xfffffff0, RZ, 0xc0, !PT ;  /* 0xfffffff004047812 */ /* 0x000fe400078ec0ff */
[----:B------:R-:W-:-:S04]  /*0200*/  SHF.L.U32 R0, R2, 0x3, RZ ;  /* 0x0000000302007819 */ /* 0x000fc800000006ff */
[----:B------:R-:W-:-:S04]  /*0210*/  LEA.HI.SX32 R3, R3, -R0, 0x1a ;  /* 0x8000000003037211 */ /* 0x000fc800078fd2ff */
[----:B------:R-:W-:-:S04]  /*0220*/  IMNMX R6, R3, 0x8, PT ;  /* 0x0000000803067817 */ /* 0x000fc80003800200 */
[-C--:B------:R-:W-:Y:S02]  /*0230*/  IABS R15, R6.reuse ;  /* 0x00000006000f7213 */ /* 0x080fe40000000000 */
[-C--:B------:R-:W-:Y:S02]  /*0240*/  IABS R9, R6.reuse ;  /* 0x0000000600097213 */ /* 0x080fe40000000000 */
[----:B------:R-:W1:Y:S02]  /*0250*/  I2F.RP R5, R15 ;  /* 0x0000000f00057306 */ /* 0x000e640000209400 */
[----:B------:R-:W-:Y:S02]  /*0260*/  IADD3 R10, RZ, -R9, RZ ;  /* 0x80000009ff0a7210 */ /* 0x000fe40007ffe0ff */
[----:B------:R-:W-:-:S04]  /*0270*/  LOP3.LUT R9, RZ, R6, RZ, 0x33, !PT ;  /* 0x00000006ff097212 */ /* 0x000fc800078e33ff */
[----:B-1----:R-:W1:Y:S02]  /*0280*/  MUFU.RCP R5, R5 ;  /* 0x0000000500057308 */ /* 0x002e640000001000 */
[----:B-1----:R-:W-:-:S06]  /*0290*/  IADD3 R2, R5, 0xffffffe, RZ ;  /* 0x0ffffffe05027810 */ /* 0x002fcc0007ffe0ff */
[----:B------:R1:W2:Y:S02]  /*02a0*/  F2I.FTZ.U32.TRUNC.NTZ R3, R2 ;  /* 0x0000000200037305 */ /* 0x0002a4000021f000 */
[----:B-1----:R-:W-:Y:S02]  /*02b0*/  MOV R2, RZ ;  /* 0x000000ff00027202 */ /* 0x002fe40000000f00 */
[----:B--2---:R-:W-:-:S05]  /*02c0*/  IADD3 R8, RZ, -R3, RZ ;  /* 0x80000003ff087210 */ /* 0x004fca0007ffe0ff */
[----:B------:R-:W-:Y:S01]  /*02d0*/  IMAD R7, R8, R15, RZ ;  /* 0x0000000f08077224 */ /* 0x000fe200078e02ff */
[-C--:B------:R-:W-:Y:S02]  /*02e0*/  IABS R8, R13.reuse ;  /* 0x0000000d00087213 */ /* 0x080fe40000000000 */
[----:B------:R-:W-:Y:S01]  /*02f0*/  IADD3 R13, -R4, R13, RZ ;  /* 0x0000000d040d7210 */ /* 0x000fe20007ffe1ff */
[----:B------:R-:W-:Y:S01]  /*0300*/  IMAD.HI.U32 R7, R3, R7, R2 ;  /* 0x0000000703077227 */ /* 0x000fe200078e0002 */
[----:B------:R-:W-:Y:S02]  /*0310*/  MOV R3, R8 ;  /* 0x0000000800037202 */ /* 0x000fe40000000f00 */
[----:B------:R-:W1:Y:S03]  /*0320*/  I2F.RP R8, R17 ;  /* 0x0000001100087306 */ /* 0x000e660000209400 */
[----:B------:R-:W-:-:S04]  /*0330*/  IMAD.HI.U32 R2, R7, R3, RZ ;  /* 0x0000000307027227 */ /* 0x000fc800078e00ff */
[----:B------:R-:W-:Y:S02]  /*0340*/  IMAD R2, R2, R10, R3 ;  /* 0x0000000a02027224 */ /* 0x000fe400078e0203 */
[----:B------:R-:W2:Y:S03]  /*0350*/  S2R R3, SR_TID.X ;  /* 0x0000000000037919 */ /* 0x000ea60000002100 */
[----:B------:R-:W-:Y:S01]  /*0360*/  ISETP.GT.U32.AND P0, PT, R15, R2, PT ;  /* 0x000000020f00720c */ /* 0x000fe20003f04070 */
[----:B-1----:R-:W1:-:S12]  /*0370*/  MUFU.RCP R8, R8 ;  /* 0x0000000800087308 */ /* 0x002e580000001000 */
[----:B------:R-:W-:-:S04]  /*0380*/  @!P0 IADD3 R2, R2, -R15, RZ ;  /* 0x8000000f02028210 */ /* 0x000fc80007ffe0ff */
[----:B------:R-:W-:Y:S02]  /*0390*/  ISETP.GT.U32.AND P0, PT, R15, R2, PT ;  /* 0x000000020f00720c */ /* 0x000fe40003f04070 */
[----:B-1----:R-:W-:Y:S02]  /*03a0*/  IADD3 R5, R8, 0xffffffe, RZ ;  /* 0x0ffffffe08057810 */ /* 0x002fe40007ffe0ff */
[----:B------:R-:W-:Y:S02]  /*03b0*/  IABS R8, R13 ;  /* 0x0000000d00087213 */ /* 0x000fe40000000000 */
[--C-:B--2---:R-:W-:Y:S02]  /*03c0*/  SHF.R.U32.HI R4, RZ, 0x2, R3.reuse ;  /* 0x00000002ff047819 */ /* 0x104fe40000011603 */
[----:B------:R-:W1:Y:S01]  /*03d0*/  F2I.FTZ.U32.TRUNC.NTZ R5, R5 ;  /* 0x0000000500057305 */ /* 0x000e62000021f000 */
[----:B------:R-:W-:Y:S02]  /*03e0*/  SHF.L.U32 R83, R3, 0x2, RZ ;  /* 0x0000000203537819 */ /* 0x000fe400000006ff */
[----:B------:R-:W-:-:S02]  /*03f0*/  SHF.R.U32.HI R85, RZ, 0x4, R3 ;  /* 0x00000004ff557819 */ /* 0x000fc40000011603 */
[----:B------:R-:W-:Y:S02]  /*0400*/  @!P0 IADD3 R2, R2, -R15, RZ ;  /* 0x8000000f02028210 */ /* 0x000fe40007ffe0ff */
[----:B------:R-:W-:Y:S02]  /*0410*/  ISETP.NE.AND P0, PT, R6, RZ, PT ;  /* 0x000000ff0600720c */ /* 0x000fe40003f05270 */
[----:B------:R-:W-:Y:S02]  /*0420*/  @!P1 IADD3 R2, -R2, RZ, RZ ;  /* 0x000000ff02029210 */ /* 0x000fe40007ffe1ff */
[----:B------:R-:W-:Y:S02]  /*0430*/  LOP3.LUT R6, R13, R6, RZ, 0x3c, !PT ;  /* 0x000000060d067212 */ /* 0x000fe400078e3cff */
[----:B------:R-:W-:Y:S02]  /*0440*/  SEL R11, R9, R2, !P0 ;  /* 0x00000002090b7207 */ /* 0x000fe40004000000 */
[----:B------:R-:W-:-:S02]  /*0450*/  MOV R2, R8 ;  /* 0x0000000800027202 */ /* 0x000fc40000000f00 */
[----:B------:R-:W-:Y:S02]  /*0460*/  IADD3 R8, R0, R11, RZ ;  /* 0x0000000b00087210 */ /* 0x000fe40007ffe0ff */
[----:B-1----:R-:W-:Y:S01]  /*0470*/  IADD3 R0, RZ, -R5, RZ ;  /* 0x80000005ff007210 */ /* 0x002fe20007ffe0ff */
[----:B------:R-:W-:Y:S01]  /*0480*/  IMAD.HI.U32 R7, R7, R2, RZ ;  /* 0x0000000207077227 */ /* 0x000fe200078e00ff */
[----:B------:R-:W-:Y:S02]  /*0490*/  SGXT.U32 R11, R4, 0x5 ;  /* 0x00000005040b781a */ /* 0x000fe40000000000 */
[----:B------:R-:W-:Y:S02]  /*04a0*/  SHF.L.U32 R8, R8, 0x6, RZ ;  /* 0x0000000608087819 */ /* 0x000fe400000006ff */
[----:B------:R-:W-:Y:S01]  /*04b0*/  MOV R4, R0 ;  /* 0x0000000000047202 */ /* 0x000fe20000000f00 */
[----:B------:R-:W-:Y:S01]  /*04c0*/  IMAD R0, R7, R10, R2 ;  /* 0x0000000a07007224 */ /* 0x000fe200078e0202 */
[----:B------:R-:W-:-:S02]  /*04d0*/  LOP3.LUT R12, R8, R11, RZ, 0xfc, !PT ;  /* 0x0000000b080c7212 */ /* 0x000fc400078efcff */
[----:B------:R-:W-:Y:S01]  /*04e0*/  LOP3.LUT R14, R8, 0x20, R11, 0xfe, !PT ;  /* 0x00000020080e7812 */ /* 0x000fe200078efe0b */
[----:B------:R-:W-:Y:S01]  /*04f0*/  IMAD R19, R4, R17, RZ ;  /* 0x0000001104137224 */ /* 0x000fe200078e02ff */
[----:B------:R-:W-:Y:S02]  /*0500*/  MOV R4, RZ ;  /* 0x000000ff00047202 */ /* 0x000fe40000000f00 */
[----:B------:R-:W-:Y:S02]  /*0510*/  IABS R2, R12 ;  /* 0x0000000c00027213 */ /* 0x000fe40000000000 */
[----:B------:R-:W-:Y:S01]  /*0520*/  IABS R10, R14 ;  /* 0x0000000e000a7213 */ /* 0x000fe20000000000 */
[----:B------:R-:W-:Y:S01]  /*0530*/  IMAD.HI.U32 R4, R5, R19, R4 ;  /* 0x0000001305047227 */ /* 0x000fe200078e0004 */
[----:B------:R-:W-:Y:S02]  /*0540*/  MOV R5, R2 ;  /* 0x0000000200057202 */ /* 0x000fe40000000f00 */
[----:B------:R-:W-:-:S02]  /*0550*/  ISETP.GT.U32.AND P2, PT, R15, R0, PT ;  /* 0x000000000f00720c */ /* 0x000fc40003f44070 */
[----:B------:R-:W-:Y:S01]  /*0560*/  LOP3.LUT R79, R83, 0xc, RZ, 0xc0, !PT ;  /* 0x0000000c534f7812 */ /* 0x000fe200078ec0ff */
[C---:B------:R-:W-:Y:S01]  /*0570*/  IMAD.HI.U32 R2, R4.reuse, R5, RZ ;  /* 0x0000000504027227 */ /* 0x040fe200078e00ff */
[----:B------:R-:W-:Y:S02]  /*0580*/  LOP3.LUT R81, R11, 0x20, RZ, 0xfc, !PT ;  /* 0x000000200b517812 */ /* 0x000fe400078efcff */
[----:B------:R-:W-:Y:S01]  /*0590*/  SHF.L.U32 R82, R79, 0x2, RZ ;  /* 0x000000024f527819 */ /* 0x000fe200000006ff */
[----:B------:R-:W-:Y:S01]  /*05a0*/  IMAD.HI.U32 R4, R4, R10, RZ ;  /* 0x0000000a04047227 */ /* 0x000fe200078e00ff */
[----:B------:R-:W-:Y:S02]  /*05b0*/  IADD3 R2, -R2, RZ, RZ ;  /* 0x000000ff02027210 */ /* 0x000fe40007ffe1ff */
[----:B------:R-:W-:Y:S02]  /*05c0*/  LEA R81, R81, R82, 0x6 ;  /* 0x0000005251517211 */ /* 0x000fe400078e30ff */
[----:B------:R-:W-:Y:S01]  /*05d0*/  IADD3 R4, -R4, RZ, RZ ;  /* 0x000000ff04047210 */ /* 0x000fe20007ffe1ff */
[----:B------:R-:W-:Y:S01]  /*05e0*/  IMAD R2, R17, R2, R5 ;  /* 0x0000000211027224 */ /* 0x000fe200078e0205 */
[----:B------:R-:W-:-:S02]  /*05f0*/  @!P2 IADD3 R0, R0, -R15, RZ ;  /* 0x8000000f0000a210 */ /* 0x000fc40007ffe0ff */
[----:B------:R-:W-:Y:S01]  /*0600*/  @!P2 IADD3 R7, R7, 0x1, RZ ;  /* 0x000000010707a810 */ /* 0x000fe20007ffe0ff */
[C---:B------:R-:W-:Y:S01]  /*0610*/  IMAD R4, R17.reuse, R4, R10 ;  /* 0x0000000411047224 */ /* 0x040fe200078e020a */
[----:B------:R-:W-:Y:S02]  /*0620*/  ISETP.GE.U32.AND P1, PT, R0, R15, PT ;  /* 0x0000000f0000720c */ /* 0x000fe40003f26070 */
[C---:B------:R-:W-:Y:S02]  /*0630*/  ISETP.GT.U32.AND P3, PT, R17.reuse, R2, PT ;  /* 0x000000021100720c */ /* 0x040fe40003f64070 */
[----:B------:R-:W-:Y:S02]  /*0640*/  ISETP.GT.U32.AND P4, PT, R17, R4, PT ;  /* 0x000000041100720c */ /* 0x000fe40003f84070 */
[----:B------:R-:W-:Y:S02]  /*0650*/  ISETP.GE.AND P2, PT, R6, RZ, PT ;  /* 0x000000ff0600720c */ /* 0x000fe40003f46270 */
[----:B------:R-:W-:-:S02]  /*0660*/  LEA R82, R11, R82, 0x6 ;  /* 0x000000520b527211 */ /* 0x000fc400078e30ff */
[----:B------:R-:W-:Y:S02]  /*0670*/  LOP3.LUT R5, RZ, c[0x0][0x180], RZ, 0x33, !PT ;  /* 0x00006000ff057a12 */ /* 0x000fe400078e33ff */
[----:B------:R-:W-:Y:S02]  /*0680*/  SHF.L.U32 R80, R3, 0x4, RZ ;  /* 0x0000000403507819 */ /* 0x000fe400000006ff */
[----:B------:R-:W-:Y:S02]  /*0690*/  @P1 IADD3 R7, R7, 0x1, RZ ;  /* 0x0000000107071810 */ /* 0x000fe40007ffe0ff */
[-C--:B------:R-:W-:Y:S02]  /*06a0*/  @!P3 IADD3 R2, R2, -R17.reuse, RZ ;  /* 0x800000110202b210 */ /* 0x080fe40007ffe0ff */
[----:B------:R-:W-:Y:S02]  /*06b0*/  @!P4 IADD3 R4, R4, -R17, RZ ;  /* 0x800000110404c210 */ /* 0x000fe40007ffe0ff */
[----:B------:R-:W-:-:S02]  /*06c0*/  @!P2 IADD3 R7, -R7, RZ, RZ ;  /* 0x000000ff0707a210 */ /* 0x000fc40007ffe1ff */
[C---:B------:R-:W-:Y:S02]  /*06d0*/  ISETP.GT.U32.AND P1, PT, R17.reuse, R2, PT ;  /* 0x000000021100720c */ /* 0x040fe40003f24070 */
[----:B------:R-:W-:Y:S02]  /*06e0*/  ISETP.GT.U32.AND P3, PT, R17, R4, PT ;  /* 0x000000041100720c */ /* 0x000fe40003f64070 */
[----:B------:R-:W-:Y:S02]  /*06f0*/  SEL R0, R9, R7, !P0 ;  /* 0x0000000709007207 */ /* 0x000fe40004000000 */
[----:B------:R-:W-:Y:S02]  /*0700*/  ISETP.GE.AND P2, PT, R12, RZ, PT ;  /* 0x000000ff0c00720c */ /* 0x000fe40003f46270 */
[----:B------:R-:W-:Y:S02]  /*0710*/  ISETP.GE.AND P4, PT, R14, RZ, PT ;  /* 0x000000ff0e00720c */ /* 0x000fe40003f86270 */
[----:B------:R-:W-:-:S02]  /*0720*/  SHF.R.S32.HI R6, RZ, 0x19, R0 ;  /* 0x00000019ff067819 */ /* 0x000fc40000011400 */
[----:B------:R-:W-:Y:S02]  /*0730*/  SHF.L.U32 R0, R0, 0x6, RZ ;  /* 0x0000000600007819 */ /* 0x000fe400000006ff */
[----:B------:R-:W-:Y:S02]  /*0740*/  SGXT R6, R6, 0x1 ;  /* 0x000000010606781a */ /* 0x000fe40000000200 */
[C---:B------:R-:W-:Y:S02]  /*0750*/  LOP3.LUT R10, R0.reuse, R11, RZ, 0xfc, !PT ;  /* 0x0000000b000a7212 */ /* 0x040fe400078efcff */
[----:B------:R-:W-:Y:S02]  /*0760*/  LOP3.LUT R11, R0, 0x20, R11, 0xfe, !PT ;  /* 0x00000020000b7812 */ /* 0x000fe400078efe0b */
[-C--:B------:R-:W-:Y:S02]  /*0770*/  @!P1 IADD3 R2, R2, -R17.reuse, RZ ;  /* 0x8000001102029210 */ /* 0x080fe40007ffe0ff */
[----:B------:R-:W-:-:S02]  /*0780*/  @!P3 IADD3 R4, R4, -R17, RZ ;  /* 0x800000110404b210 */ /* 0x000fc40007ffe0ff */
[C---:B------:R-:W-:Y:S02]  /*0790*/  LEA.HI R7, R6.reuse, R10, RZ, 0x7 ;  /* 0x0000000a06077211 */ /* 0x040fe400078f38ff */
[----:B------:R-:W-:Y:S02]  /*07a0*/  LEA.HI R6, R6, R11, RZ, 0x7 ;  /* 0x0000000b06067211 */ /* 0x000fe400078f38ff */
[----:B------:R-:W-:Y:S02]  /*07b0*/  ISETP.NE.AND P0, PT, RZ, c[0x0][0x180], PT ;  /* 0x00006000ff007a0c */ /* 0x000fe40003f05270 */
[----:B------:R-:W-:Y:S02]  /*07c0*/  @!P2 IADD3 R2, -R2, RZ, RZ ;  /* 0x000000ff0202a210 */ /* 0x000fe40007ffe1ff */
[----:B------:R-:W-:Y:S02]  /*07d0*/  @!P4 IADD3 R4, -R4, RZ, RZ ;  /* 0x000000ff0404c210 */ /* 0x000fe40007ffe1ff */
[----:B------:R-:W-:-:S02]  /*07e0*/  LOP3.LUT R7, R7, 0xffffff80, RZ, 0xc0, !PT ;  /* 0xffffff8007077812 */ /* 0x000fc400078ec0ff */
[----:B------:R-:W-:Y:S02]  /*07f0*/  LOP3.LUT R9, R6, 0xffffff80, RZ, 0xc0, !PT ;  /* 0xffffff8006097812 */ /* 0x000fe400078ec0ff */
[C---:B------:R-:W-:Y:S02]  /*0800*/  SEL R12, R5.reuse, R2, !P0 ;  /* 0x00000002050c7207 */ /* 0x040fe40004000000 */
[----:B------:R-:W-:Y:S02]  /*0810*/  SEL R4, R5, R4, !P0 ;  /* 0x0000000405047207 */ /* 0x000fe40004000000 */
[----:B------:R-:W-:Y:S02]  /*0820*/  IADD3 R6, R10, -R7, RZ ;  /* 0x800000070a067210 */ /* 0x000fe40007ffe0ff */
[----:B------:R-:W-:Y:S01]  /*0830*/  IADD3 R10, R11, -R9, RZ ;  /* 0x800000090b0a7210 */ /* 0x000fe20007ffe0ff */
[--C-:B------:R-:W-:Y:S01]  /*0840*/  IMAD R11, R12, 0x9c, R79.reuse ;  /* 0x0000009c0c0b7824 */ /* 0x100fe200078e024f */
[----:B------:R-:W-:Y:S01]  /*0850*/  MOV R2, 0x4 ;  /* 0x0000000400027802 */ /* 0x000fe20000000f00 */
[--C-:B------:R-:W-:Y:S01]  /*0860*/  IMAD R13, R4, 0x9c, R79.reuse ;  /* 0x0000009c040d7824 */ /* 0x100fe200078e024f */
[----:B------:R-:W-:Y:S01]  /*0870*/  LOP3.LUT R78, R83, 0x3c, RZ, 0xc0, !PT ;  /* 0x0000003c534e7812 */ /* 0x000fe200078ec0ff */
[--C-:B------:R-:W-:Y:S01]  /*0880*/  IMAD R15, R6, 0x9c, R79.reuse ;  /* 0x0000009c060f7824 */ /* 0x100fe200078e024f */
[----:B------:R-:W-:Y:S01]  /*0890*/  SGXT.U32 R85, R85, 0x3 ;  /* 0x000000035555781a */ /* 0x000fe20000000000 */
[----:B------:R-:W-:Y:S01]  /*08a0*/  IMAD R17, R10, 0x9c, R79 ;  /* 0x0000009c0a117824 */ /* 0x000fe200078e024f */
[----:B------:R-:W-:Y:S01]  /*08b0*/  LOP3.LUT R80, R80, 0x1f00, RZ, 0xc0, !PT ;  /* 0x00001f0050507812 */ /* 0x000fe200078ec0ff */
[----:B------:R-:W-:Y:S01]  /*08c0*/  IMAD.WIDE R10, R11, R2, c[0x0][0x168] ;  /* 0x00005a000b0a7625 */ /* 0x000fe200078e0202 */
[----:B------:R-:W-:-:S02]  /*08d0*/  LOP3.LUT R79, R79, 0x8c, RZ, 0x3c, !PT ;  /* 0x0000008c4f4f7812 */ /* 0x000fc400078e3cff */
[----:B------:R-:W-:Y:S01]  /*08e0*/  LEA R77, R78, 0x1000, 0x6 ;  /* 0x000010004e4d7811 */ /* 0x000fe200078e30ff */
[-C--:B------:R-:W-:Y:S01]  /*08f0*/  IMAD.WIDE R12, R13, R2.reuse, c[0x0][0x168] ;  /* 0x00005a000d0c7625 */ /* 0x080fe200078e0202 */
[----:B------:R1:W-:Y:S01]  /*0900*/  LDGSTS.E.BYPASS.128 [R82], [R10.64] ;  /* 0x000000000a527fae */ /* 0x0003e2000b901c44 */
[----:B------:R-:W-:Y:S02]  /*0910*/  IADD3 R74, P2, R10, 0x40, RZ ;  /* 0x000000400a4a7810 */ /* 0x000fe40007f5e0ff */
[-C--:B------:R-:W-:Y:S01]  /*0920*/  IMAD.WIDE R14, R15, R2.reuse, c[0x0][0x170] ;  /* 0x00005c000f0e7625 */ /* 0x080fe200078e0202 */
[----:B------:R1:W-:Y:S01]  /*0930*/  LDGSTS.E.BYPASS.128 [R81], [R12.64] ;  /* 0x000000000c517fae */ /* 0x0003e2000b901c44 */
[----:B------:R-:W-:Y:S02]  /*0940*/  IADD3 R72, P0, R12, 0x40, RZ ;  /* 0x000000400c487810 */ /* 0x000fe40007f1e0ff */
[----:B------:R-:W-:Y:S01]  /*0950*/  IMAD.WIDE R16, R17, R2, c[0x0][0x170] ;  /* 0x00005c0011107625 */ /* 0x000fe200078e0202 */
[----:B------:R-:W0:Y:S01]  /*0960*/  LDGDEPBAR ;  /* 0x00000000000079af */ /* 0x000e220000000000 */
[----:B------:R-:W-:-:S02]  /*0970*/  IADD3.X R73, RZ, R13, RZ, P0, !PT ;  /* 0x0000000dff497210 */ /* 0x000fc400007fe4ff */
[----:B------:R-:W-:Y:S01]  /*0980*/  IADD3 R6, P1, R14, 0x40, RZ ;  /* 0x000000400e067810 */ /* 0x000fe20007f3e0ff */
[----:B------:R1:W-:Y:S01]  /*0990*/  LDGSTS.E.BYPASS.128 [R82+0x1000], [R14.64] ;  /* 0x010000000e527fae */ /* 0x0003e2000b901c44 */
[----:B------:R-:W-:Y:S02]  /*09a0*/  IADD3 R4, P0, R16, 0x40, RZ ;  /* 0x0000004010047810 */ /* 0x000fe40007f1e0ff */
[----:B------:R-:W-:Y:S01]  /*09b0*/  IADD3.X R75, RZ, R11, RZ, P2, !PT ;  /* 0x0000000bff4b7210 */ /* 0x000fe200017fe4ff */
[----:B------:R1:W-:Y:S01]  /*09c0*/  LDGSTS.E.BYPASS.128 [R81+0x1000], [R16.64] ;  /* 0x0100000010517fae */ /* 0x0003e2000b901c44 */
[----:B------:R-:W-:Y:S02]  /*09d0*/  IADD3.X R7, RZ, R15, RZ, P1, !PT ;  /* 0x0000000fff077210 */ /* 0x000fe40000ffe4ff */
[----:B------:R-:W-:Y:S01]  /*09e0*/  IADD3.X R5, RZ, R17, RZ, P0, !PT ;  /* 0x00000011ff057210 */ /* 0x000fe200007fe4ff */
[----:B------:R-:W0:Y:S01]  /*09f0*/  LDGDEPBAR ;  /* 0x00000000000079af */ /* 0x000e220000000000 */
[----:B------:R-:W-:Y:S01]  /*0a00*/  LOP3.LUT R3, R8, R85, RZ, 0xfc, !PT ;  /* 0x0000005508037212 */ /* 0x000fe200078efcff */
[----:B------:R-:W-:-:S04]  /*0a10*/  DEPBAR.LE SB0, 0x0 ;  /* 0x000080000000791a */ /* 0x000fc80000000000 */
[----:B-1----:R-:W-:Y:S06]  /*0a20*/  BAR.SYNC 0x0 ;  /* 0x0000000000007b1d */ /* 0x002fec0000000000 */
.L_x_1:
[----:B------:R-:W-:Y:S01]  /*0a30*/  LDS.128 R64, [R80] ;  /* 0x0000000050407984 */ /* 0x000fe20000000c00 */
[C---:B------:R-:W-:Y:S02]  /*0a40*/  ISETP.GE.U32.AND P1, PT, R76.reuse, R79, PT ;  /* 0x0000004f4c00720c */ /* 0x040fe40003f26070 */
[C---:B------:R-:W-:Y:S01]  /*0a50*/  ISETP.GE.U32.AND P0, PT, R76.reuse, 0x8c, PT ;  /* 0x0000008c4c00780c */ /* 0x040fe20003f06070 */
[----:B------:R-:W1:Y:S01]  /*0a60*/  LDS.128 R8, [R77] ;  /* 0x000000004d087984 */ /* 0x000e620000000c00 */
[----:B------:R-:W-:-:S03]  /*0a70*/  IADD3 R76, R76, 0x10, RZ ;  /* 0x000000104c4c7810 */ /* 0x000fc60007ffe0ff */
[----:B------:R-:W2:Y:S04]  /*0a80*/  LDS.128 R16, [R77+0x80] ;  /* 0x000080004d107984 */ /* 0x000ea80000000c00 */
[----:B------:R-:W3:Y:S04]  /*0a90*/  LDS.128 R12, [R77+0x40] ;  /* 0x000040004d0c7984 */ /* 0x000ee80000000c00 */
[----:B------:R-:W4:Y:S04]  /*0aa0*/  LDS.128 R20, [R77+0xc0] ;  /* 0x0000c0004d147984 */ /* 0x000f280000000c00 */
[----:B------:R-:W5:Y:S04]  /*0ab0*/  LDS.128 R60, [R80+0x40] ;  /* 0x00004000503c7984 */ /* 0x000f680000000c00 */
[----:B------:R-:W5:Y:S01]  /*0ac0*/  LDS.128 R36, [R80+0x80] ;  /* 0x0000800050247984 */ /* 0x000f620000000c00 */
[C---:B-1----:R-:W-:Y:S01]  /*0ad0*/  FFMA R24, R64.reuse, R8, R24 ;  /* 0x0000000840187223 */ /* 0x042fe20000000018 */
[----:B--2---:R-:W-:-:S03]  /*0ae0*/  FFMA R26, R64, R16, R26 ;  /* 0x00000010401a7223 */ /* 0x004fc6000000001a */
[C---:B------:R-:W-:Y:S01]  /*0af0*/  FFMA R71, R65.reuse, R9, R24 ;  /* 0x0000000941477223 */ /* 0x040fe20000000018 */
[C---:B---3--:R-:W-:Y:S01]  /*0b00*/  FFMA R68, R64.reuse, R12, R25 ;  /* 0x0000000c40447223 */ /* 0x048fe20000000019 */
[C---:B------:R-:W-:Y:S01]  /*0b10*/  FFMA R87, R65.reuse, R17, R26 ;  /* 0x0000001141577223 */ /* 0x040fe2000000001a */
[----:B----4-:R-:W-:Y:S02]  /*0b20*/  FFMA R64, R64, R20, R27 ;  /* 0x0000001440407223 */ /* 0x010fe4000000001b */
[C---:B------:R-:W-:Y:S01]  /*0b30*/  FFMA R69, R65.reuse, R13, R68 ;  /* 0x0000000d41457223 */ /* 0x040fe20000000044 */
[----:B------:R-:W1:Y:S01]  /*0b40*/  LDS.128 R24, [R80+0xc0] ;  /* 0x0000c00050187984 */ /* 0x000e620000000c00 */
[C---:B------:R-:W-:Y:S01]  /*0b50*/  FFMA R68, R66.reuse, R10, R71 ;  /* 0x0000000a42447223 */ /* 0x040fe20000000047 */
[----:B------:R-:W-:Y:S01]  /*0b60*/  FFMA R65, R65, R21, R64 ;  /* 0x0000001541417223 */ /* 0x000fe20000000040 */
[C---:B------:R-:W-:Y:S01]  /*0b70*/  FFMA R64, R66.reuse, R18, R87 ;  /* 0x0000001242407223 */ /* 0x040fe20000000057 */
[----:B------:R-:W-:Y:S01]  /*0b80*/  FFMA R70, R66, R14, R69 ;  /* 0x0000000e42467223 */ /* 0x000fe20000000045 */
[----:B-----5:R-:W-:Y:S01]  /*0b90*/  FFMA R28, R60, R8, R28 ;  /* 0x000000083c1c7223 */ /* 0x020fe2000000001c */
[----:B------:R-:W-:Y:S01]  /*0ba0*/  FFMA R66, R66, R22, R65 ;  /* 0x0000001642427223 */ /* 0x000fe20000000041 */
[C---:B------:R-:W-:Y:S01]  /*0bb0*/  FFMA R87, R67.reuse, R19, R64 ;  /* 0x0000001343577223 */ /* 0x040fe20000000040 */
[C---:B------:R-:W-:Y:S01]  /*0bc0*/  FFMA R64, R60.reuse, R12, R29 ;  /* 0x0000000c3c407223 */ /* 0x040fe2000000001d */
[C---:B------:R-:W-:Y:S01]  /*0bd0*/  FFMA R30, R60.reuse, R16, R30 ;  /* 0x000000103c1e7223 */ /* 0x040fe2000000001e */
[----:B------:R-:W-:Y:S01]  /*0be0*/  FFMA R60, R60, R20, R31 ;  /* 0x000000143c3c7223 */ /* 0x000fe2000000001f */
[C---:B------:R-:W-:Y:S01]  /*0bf0*/  FFMA R89, R67.reuse, R11, R68 ;  /* 0x0000000b43597223 */ /* 0x040fe20000000044 */
[C---:B------:R-:W-:Y:S01]  /*0c00*/  FFMA R91, R67.reuse, R15, R70 ;  /* 0x0000000f435b7223 */ /* 0x040fe20000000046 */
[----:B------:R-:W-:Y:S01]  /*0c10*/  FFMA R93, R67, R23, R66 ;  /* 0x00000017435d7223 */ /* 0x000fe20000000042 */
[C---:B------:R-:W-:Y:S01]  /*0c20*/  FFMA R65, R61.reuse, R13, R64 ;  /* 0x0000000d3d417223 */ /* 0x040fe20000000040 */
        /* <DEDUP_REMOVED lines=16> */
[----:B------:R-:W2:Y:S01]  /*0d30*/  LDS.128 R28, [R80+0x800] ;  /* 0x00080000501c7984 */ /* 0x000ea20000000c00 */
[C---:B------:R-:W-:Y:S01]  /*0d40*/  FFMA R61, R37.reuse, R13, R64 ;  /* 0x0000000d253d7223 */ /* 0x040fe20000000040 */
[C---:B------:R-:W-:Y:S01]  /*0d50*/  FFMA R65, R37.reuse, R17, R36 ;  /* 0x0000001125417223 */ /* 0x040fe20000000024 */
[----:B------:R-:W-:Y:S01]  /*0d60*/  FFMA R37, R37, R21, R60 ;  /* 0x0000001525257223 */ /* 0x000fe2000000003c */
[C---:B------:R-:W-:Y:S01]  /*0d70*/  FFMA R60, R38.reuse, R10, R63 ;  /* 0x0000000a263c7223 */ /* 0x040fe2000000003f */
[C---:B------:R-:W-:Y:S01]  /*0d80*/  FFMA R62, R38.reuse, R14, R61 ;  /* 0x0000000e263e7223 */ /* 0x040fe2000000003d */
[----:B------:R-:W-:Y:S01]  /*0d90*/  FFMA R36, R38, R18, R65 ;  /* 0x0000001226247223 */ /* 0x000fe20000000041 */
[----:B------:R-:W3:Y:S01]  /*0da0*/  LDS.128 R32, [R80+0x840] ;  /* 0x0008400050207984 */ /* 0x000ee20000000c00 */
[----:B------:R-:W-:Y:S01]  /*0db0*/  FFMA R105, R39, R11, R60 ;  /* 0x0000000b27697223 */ /* 0x000fe2000000003c */
[C---:B-1----:R-:W-:Y:S01]  /*0dc0*/  FFMA R42, R24.reuse, R16, R42 ;  /* 0x00000010182a7223 */ /* 0x042fe2000000002a */
[----:B------:R-:W-:Y:S01]  /*0dd0*/  FFMA R40, R24, R8, R40 ;  /* 0x0000000818287223 */ /* 0x000fe20000000028 */
[----:B------:R-:W-:Y:S01]  /*0de0*/  FFMA R38, R38, R22, R37 ;  /* 0x0000001626267223 */ /* 0x000fe20000000025 */
[C---:B------:R-:W-:Y:S01]  /*0df0*/  FFMA R60, R24.reuse, R20, R43 ;  /* 0x00000014183c7223 */ /* 0x040fe2000000002b */
[----:B------:R-:W-:Y:S01]  /*0e00*/  FFMA R24, R24, R12, R41 ;  /* 0x0000000c18187223 */ /* 0x000fe20000000029 */
[C---:B------:R-:W-:Y:S01]  /*0e10*/  FFMA R43, R25.reuse, R17, R42 ;  /* 0x00000011192b7223 */ /* 0x040fe2000000002a */
[----:B------:R-:W-:Y:S01]  /*0e20*/  FFMA R41, R25, R9, R40 ;  /* 0x0000000919297223 */ /* 0x000fe20000000028 */
[C---:B------:R-:W-:Y:S01]  /*0e30*/  FFMA R107, R39.reuse, R15, R62 ;  /* 0x0000000f276b7223 */ /* 0x040fe2000000003e */
[C---:B------:R-:W-:Y:S01]  /*0e40*/  FFMA R103, R39.reuse, R19, R36 ;  /* 0x0000001327677223 */ /* 0x040fe20000000024 */
[----:B------:R-:W-:Y:S01]  /*0e50*/  FFMA R109, R39, R23, R38 ;  /* 0x00000017276d7223 */ /* 0x000fe20000000026 */
[C---:B------:R-:W-:Y:S01]  /*0e60*/  FFMA R61, R25.reuse, R21, R60 ;  /* 0x00000015193d7223 */ /* 0x040fe2000000003c */
[----:B------:R-:W1:Y:S01]  /*0e70*/  LDS.128 R36, [R80+0x880] ;  /* 0x0008800050247984 */ /* 0x000e620000000c00 */
[----:B------:R-:W-:Y:S01]  /*0e80*/  FFMA R25, R25, R13, R24 ;  /* 0x0000000d19197223 */ /* 0x000fe20000000018 */
[C---:B------:R-:W-:Y:S01]  /*0e90*/  FFMA R84, R26.reuse, R18, R43 ;  /* 0x000000121a547223 */ /* 0x040fe2000000002b */
[C---:B------:R-:W-:Y:S01]  /*0ea0*/  FFMA R24, R26.reuse, R10, R41 ;  /* 0x0000000a1a187223 */ /* 0x040fe20000000029 */
[C---:B------:R-:W-:Y:S01]  /*0eb0*/  FFMA R86, R26.reuse, R22, R61 ;  /* 0x000000161a567223 */ /* 0x040fe2000000003d */
[----:B------:R-:W4:Y:S01]  /*0ec0*/  LDS.128 R40, [R80+0x8c0] ;  /* 0x0008c00050287984 */ /* 0x000f220000000c00 */
[----:B------:R-:W-:-:S03]  /*0ed0*/  FFMA R26, R26, R14, R25 ;  /* 0x0000000e1a1a7223 */ /* 0x000fc60000000019 */
[----:B------:R-:W-:Y:S04]  /*0ee0*/  LDS.128 R64, [R80+0x50] ;  /* 0x0000500050407984 */ /* 0x000fe80000000c00 */
[----:B------:R-:W-:Y:S01]  /*0ef0*/  LDS.128 R68, [R80+0x90] ;  /* 0x0000900050447984 */ /* 0x000fe20000000c00 */
[C---:B--2---:R-:W-:Y:S01]  /*0f00*/  FFMA R60, R28.reuse, R20, R47 ;  /* 0x000000141c3c7223 */ /* 0x044fe2000000002f */
[C---:B------:R-:W-:Y:S01]  /*0f10*/  FFMA R46, R28.reuse, R16, R46 ;  /* 0x000000101c2e7223 */ /* 0x040fe2000000002e */
[C---:B------:R-:W-:Y:S01]  /*0f20*/  FFMA R44, R28.reuse, R8, R44 ;  /* 0x000000081c2c7223 */ /* 0x040fe2000000002c */
[----:B------:R-:W-:Y:S01]  /*0f30*/  FFMA R28, R28, R12, R45 ;  /* 0x0000000c1c1c7223 */ /* 0x000fe2000000002d */
[C---:B------:R-:W-:Y:S01]  /*0f40*/  FFMA R47, R29.reuse, R21, R60 ;  /* 0x000000151d2f7223 */ /* 0x040fe2000000003c */
[C---:B------:R-:W-:Y:S01]  /*0f50*/  FFMA R45, R29.reuse, R17, R46 ;  /* 0x000000111d2d7223 */ /* 0x040fe2000000002e */
[C---:B------:R-:W-:Y:S01]  /*0f60*/  FFMA R25, R29.reuse, R9, R44 ;  /* 0x000000091d197223 */ /* 0x040fe2000000002c */
[----:B------:R-:W-:Y:S01]  /*0f70*/  FFMA R29, R29, R13, R28 ;  /* 0x0000000d1d1d7223 */ /* 0x000fe2000000001c */
[C---:B---3--:R-:W-:Y:S01]  /*0f80*/  FFMA R44, R32.reuse, R20, R51 ;  /* 0x00000014202c7223 */ /* 0x048fe20000000033 */
        /* <DEDUP_REMOVED lines=11> */
[C---:B-1----:R-:W-:Y:S01]  /*1040*/  FFMA R44, R36.reuse, R20, R55 ;  /* 0x00000014242c7223 */ /* 0x042fe20000000037 */
[C---:B------:R-:W-:Y:S01]  /*1050*/  FFMA R54, R36.reuse, R16, R54 ;  /* 0x0000001024367223 */ /* 0x040fe20000000036 */
[C---:B------:R-:W-:Y:S01]  /*1060*/  FFMA R52, R36.reuse, R8, R52 ;  /* 0x0000000824347223 */ /* 0x040fe20000000034 */
[----:B------:R-:W-:Y:S01]  /*1070*/  FFMA R36, R36, R12, R53 ;  /* 0x0000000c24247223 */ /* 0x000fe20000000035 */
[C---:B------:R-:W-:Y:S01]  /*1080*/  FFMA R94, R34.reuse, R22, R45 ;  /* 0x00000016225e7223 */ /* 0x040fe2000000002d */
[C---:B------:R-:W-:Y:S01]  /*1090*/  FFMA R92, R34.reuse, R18, R29 ;  /* 0x00000012225c7223 */ /* 0x040fe2000000001d */
[----:B------:R-:W-:Y:S01]  /*10a0*/  FFMA R32, R34, R10, R25 ;  /* 0x0000000a22207223 */ /* 0x000fe20000000019 */
[C---:B----4-:R-:W-:Y:S01]  /*10b0*/  FFMA R20, R40.reuse, R20, R59 ;  /* 0x0000001428147223 */ /* 0x050fe2000000003b */
[C---:B------:R-:W-:Y:S01]  /*10c0*/  FFMA R16, R40.reuse, R16, R58 ;  /* 0x0000001028107223 */ /* 0x040fe2000000003a */
[C---:B------:R-:W-:Y:S01]  /*10d0*/  FFMA R8, R40.reuse, R8, R56 ;  /* 0x0000000828087223 */ /* 0x040fe20000000038 */
[----:B------:R-:W-:Y:S01]  /*10e0*/  FFMA R12, R40, R12, R57 ;  /* 0x0000000c280c7223 */ /* 0x000fe20000000039 */
        /* <DEDUP_REMOVED lines=30> */
[----:B------:R-:W-:Y:S01]  /*12d0*/  FFMA R125, R43, R19, R18 ;  /* 0x000000132b7d7223 */ /* 0x000fe20000000012 */
[-C--:B------:R-:W-:Y:S01]  /*12e0*/  FFMA R33, R27, R23.reuse, R86 ;  /* 0x000000171b217223 */ /* 0x080fe20000000056 */
[-C--:B------:R-:W-:Y:S01]  /*12f0*/  FFMA R31, R31, R23.reuse, R90 ;  /* 0x000000171f1f7223 */ /* 0x080fe2000000005a */
[----:B------:R-:W-:Y:S01]  /*1300*/  FFMA R43, R43, R23, R22 ;  /* 0x000000172b2b7223 */ /* 0x000fe20000000016 */
[----:B------:R-:W1:Y:S01]  /*1310*/  LDS.128 R60, [R77+0x50] ;  /* 0x000050004d3c7984 */ /* 0x000e620000000c00 */
[C---:B------:R-:W-:Y:S01]  /*1320*/  FFMA R13, R27.reuse, R15, R26 ;  /* 0x0000000f1b0d7223 */ /* 0x040fe2000000001a */
[C---:B------:R-:W-:Y:S01]  /*1330*/  FFMA R17, R27.reuse, R11, R24 ;  /* 0x0000000b1b117223 */ /* 0x040fe20000000018 */
[----:B------:R-:W-:Y:S01]  /*1340*/  FFMA R29, R27, R19, R84 ;  /* 0x000000131b1d7223 */ /* 0x000fe20000000054 */
[----:B------:R-:W2:Y:S04]  /*1350*/  LDS.128 R20, [R80+0xd0] ;  /* 0x0000d00050147984 */ /* 0x000ea80000000c00 */
[----:B------:R-:W3:Y:S04]  /*1360*/  LDS.128 R48, [R77+0x10] ;  /* 0x000010004d307984 */ /* 0x000ee80000000c00 */
[----:B------:R-:W4:Y:S04]  /*1370*/  LDS.128 R52, [R77+0x90] ;  /* 0x000090004d347984 */ /* 0x000f280000000c00 */
[----:B------:R-:W5:Y:S04]  /*1380*/  LDS.128 R56, [R77+0xd0] ;  /* 0x0000d0004d387984 */ /* 0x000f680000000c00 */
[----:B------:R-:W5:Y:S04]  /*1390*/  LDS.128 R44, [R80+0x10] ;  /* 0x00001000502c7984 */ /* 0x000f680000000c00 */
[----:B------:R-:W5:Y:S04]  /*13a0*/  LDS.128 R24, [R80+0x810] ;  /* 0x0008100050187984 */ /* 0x000f680000000c00 */
[----:B------:R-:W5:Y:S01]  /*13b0*/  LDS.128 R8, [R80+0x850] ;  /* 0x0008500050087984 */ /* 0x000f620000000c00 */
[-C--:B-1----:R-:W-:Y:S01]  /*13c0*/  FFMA R90, R64, R60.reuse, R99 ;  /* 0x0000003c405a7223 */ /* 0x082fe20000000063 */
[-C--:B------:R-:W-:Y:S01]  /*13d0*/  FFMA R96, R68, R60.reuse, R107 ;  /* 0x0000003c44607223 */ /* 0x080fe2000000006b */
[----:B--2---:R-:W-:-:S02]  /*13e0*/  FFMA R102, R20, R60, R13 ;  /* 0x0000003c14667223 */ /* 0x004fc4000000000d */
[----:B------:R-:W1:Y:S01]  /*13f0*/  LDS.128 R12, [R80+0x890] ;  /* 0x00089000500c7984 */ /* 0x000e620000000c00 */
[-C--:B---3--:R-:W-:Y:S01]  /*1400*/  FFMA R88, R20, R48.reuse, R17 ;  /* 0x0000003014587223 */ /* 0x088fe20000000011 */
[-C--:B------:R-:W-:Y:S02]  /*1410*/  FFMA R40, R64, R48.reuse, R97 ;  /* 0x0000003040287223 */ /* 0x080fe40000000061 */
[----:B------:R-:W2:Y:S01]  /*1420*/  LDS.128 R16, [R80+0x8d0] ;  /* 0x0008d00050107984 */ /* 0x000ea20000000c00 */
[----:B------:R-:W-:Y:S01]  /*1430*/  FFMA R84, R68, R48, R105 ;  /* 0x0000003044547223 */ /* 0x000fe20000000069 */
[C---:B----4-:R-:W-:Y:S01]  /*1440*/  FFMA R36, R64.reuse, R52, R95 ;  /* 0x0000003440247223 */ /* 0x050fe2000000005f */
[----:B-----5:R-:W-:Y:S01]  /*1450*/  FFMA R30, R64, R56, R101 ;  /* 0x00000038401e7223 */ /* 0x020fe20000000065 */
[C---:B------:R-:W-:Y:S01]  /*1460*/  FFMA R64, R20.reuse, R52, R29 ;  /* 0x0000003414407223 */ /* 0x040fe2000000001d */
[----:B------:R-:W-:Y:S01]  /*1470*/  SEL R29, RZ, 0x10, P1 ;  /* 0x00000010ff1d7807 */ /* 0x000fe20000800000 */
[----:B------:R-:W-:Y:S01]  /*1480*/  FFMA R42, R20, R56, R33 ;  /* 0x00000038142a7223 */ /* 0x000fe20000000021 */
[C---:B------:R-:W-:Y:S01]  /*1490*/  FFMA R28, R44.reuse, R48, R89 ;  /* 0x000000302c1c7223 */ /* 0x040fe20000000059 */
[C---:B------:R-:W-:Y:S01]  /*14a0*/  FFMA R32, R44.reuse, R52, R87 ;  /* 0x000000342c207223 */ /* 0x040fe20000000057 */
[----:B------:R-:W-:Y:S01]  /*14b0*/  SEL R29, R29, RZ, !P0 ;  /* 0x000000ff1d1d7207 */ /* 0x000fe20004000000 */
[-C--:B------:R-:W-:Y:S01]  /*14c0*/  FFMA R38, R44, R56.reuse, R93 ;  /* 0x000000382c267223 */ /* 0x080fe2000000005d */
[----:B------:R-:W-:Y:S01]  /*14d0*/  FFMA R20, R24, R56, R31 ;  /* 0x0000003818147223 */ /* 0x000fe2000000001f */
[----:B------:R-:W-:Y:S01]  /*14e0*/  FFMA R86, R44, R60, R91 ;  /* 0x0000003c2c567223 */ /* 0x000fe2000000005b */
[----:B------:R-:W-:Y:S01]  /*14f0*/  ISETP.NE.U32.AND P1, PT, R29, RZ, PT ;  /* 0x000000ff1d00720c */ /* 0x000fe20003f25070 */
[C---:B------:R-:W-:Y:S01]  /*1500*/  FFMA R29, R45.reuse, R49, R28 ;  /* 0x000000312d1d7223 */ /* 0x040fe2000000001c */
[C---:B------:R-:W-:Y:S01]  /*1510*/  FFMA R31, R45.reuse, R53, R32 ;  /* 0x000000352d1f7223 */ /* 0x040fe20000000020 */
[C---:B------:R-:W-:Y:S01]  /*1520*/  FFMA R33, R45.reuse, R57, R38 ;  /* 0x000000392d217223 */ /* 0x040fe20000000026 */
[-C--:B------:R-:W-:Y:S01]  /*1530*/  FFMA R45, R45, R61.reuse, R86 ;  /* 0x0000003d2d2d7223 */ /* 0x080fe20000000056 */
[C---:B------:R-:W-:Y:S01]  /*1540*/  FFMA R38, R46.reuse, R50, R29 ;  /* 0x000000322e267223 */ /* 0x040fe2000000001d */
[C---:B------:R-:W-:Y:S01]  /*1550*/  FFMA R32, R46.reuse, R54, R31 ;  /* 0x000000362e207223 */ /* 0x040fe2000000001f */
[----:B------:R-:W-:Y:S01]  /*1560*/  FFMA R28, R46, R58, R33 ;  /* 0x0000003a2e1c7223 */ /* 0x000fe20000000021 */
[C---:B------:R-:W-:Y:S01]  /*1570*/  FFMA R29, R65.reuse, R61, R90 ;  /* 0x0000003d411d7223 */ /* 0x040fe2000000005a */
[C---:B------:R-:W-:Y:S01]  /*1580*/  FFMA R31, R65.reuse, R49, R40 ;  /* 0x00000031411f7223 */ /* 0x040fe20000000028 */
[----:B------:R-:W-:Y:S01]  /*1590*/  FFMA R33, R65, R53, R36 ;  /* 0x0000003541217223 */ /* 0x000fe20000000024 */
[----:B------:R-:W-:Y:S01]  /*15a0*/  FFMA R44, R68, R52, R103 ;  /* 0x00000034442c7223 */ /* 0x000fe20000000067 */
[-C--:B------:R-:W-:Y:S01]  /*15b0*/  FFMA R46, R46, R62.reuse, R45 ;  /* 0x0000003e2e2e7223 */ /* 0x080fe2000000002d */
[C---:B------:R-:W-:Y:S01]  /*15c0*/  FFMA R101, R47.reuse, R55, R32 ;  /* 0x000000372f657223 */ /* 0x040fe20000000020 */
[----:B------:R-:W-:Y:S01]  /*15d0*/  FFMA R99, R47, R59, R28 ;  /* 0x0000003b2f637223 */ /* 0x000fe2000000001c */
[----:B------:R-:W-:Y:S01]  /*15e0*/  FFMA R65, R65, R57, R30 ;  /* 0x0000003941417223 */ /* 0x000fe2000000001e */
[C---:B------:R-:W-:Y:S01]  /*15f0*/  FFMA R32, R66.reuse, R62, R29 ;  /* 0x0000003e42207223 */ /* 0x040fe2000000001d */
[C---:B------:R-:W-:Y:S01]  /*1600*/  FFMA R30, R66.reuse, R50, R31 ;  /* 0x00000032421e7223 */ /* 0x040fe2000000001f */
[----:B------:R-:W-:Y:S01]  /*1610*/  FFMA R28, R66, R54, R33 ;  /* 0x00000036421c7223 */ /* 0x000fe20000000021 */
[C---:B------:R-:W-:Y:S01]  /*1620*/  FFMA R29, R69.reuse, R61, R96 ;  /* 0x0000003d451d7223 */ /* 0x040fe20000000060 */
[C---:B------:R-:W-:Y:S01]  /*1630*/  FFMA R31, R69.reuse, R49, R84 ;  /* 0x00000031451f7223 */ /* 0x040fe20000000054 */
[----:B------:R-:W-:Y:S01]  /*1640*/  FFMA R33, R69, R53, R44 ;  /* 0x0000003545217223 */ /* 0x000fe2000000002c */
[----:B------:R-:W-:Y:S01]  /*1650*/  FFMA R34, R68, R56, R109 ;  /* 0x0000003844227223 */ /* 0x000fe2000000006d */
        /* <DEDUP_REMOVED lines=14> */
[----:B------:R-:W-:Y:S01]  /*1740*/  FFMA R100, R8, R48, R115 ;  /* 0x0000003008647223 */ /* 0x000fe20000000073 */
[C---:B-1----:R-:W-:Y:S01]  /*1750*/  FFMA R98, R12.reuse, R56, R98 ;  /* 0x000000380c627223 */ /* 0x042fe20000000062 */
[----:B------:R-:W-:Y:S01]  /*1760*/  FFMA R108, R12, R48, R117 ;  /* 0x000000300c6c7223 */ /* 0x000fe20000000075 */
[----:B------:R-:W-:Y:S01]  /*1770*/  FFMA R21, R21, R57, R42 ;  /* 0x0000003915157223 */ /* 0x000fe2000000002a */
[C---:B--2---:R-:W-:Y:S01]  /*1780*/  FFMA R56, R16.reuse, R56, R43 ;  /* 0x0000003810387223 */ /* 0x044fe2000000002b */
        /* <DEDUP_REMOVED lines=9> */
[----:B------:R-:W-:Y:S01]  /*1820*/  FFMA R104, R24, R60, R37 ;  /* 0x0000003c18687223 */ /* 0x000fe20000000025 */
[----:B------:R-:W-:Y:S01]  /*1830*/  FFMA R22, R22, R58, R21 ;  /* 0x0000003a16167223 */ /* 0x000fe20000000015 */
[-C--:B------:R-:W-:Y:S01]  /*1840*/  FFMA R24, R8, R52.reuse, R119 ;  /* 0x0000003408187223 */ /* 0x080fe20000000077 */
[-C--:B------:R-:W-:Y:S01]  /*1850*/  FFMA R106, R12, R52.reuse, R123 ;  /* 0x000000340c6a7223 */ /* 0x080fe2000000007b */
        /* <DEDUP_REMOVED lines=9> */
[-C--:B------:R-:W-:Y:S01]  /*18f0*/  FFMA R25, R25, R57.reuse, R20 ;  /* 0x0000003919197223 */ /* 0x080fe20000000014 */
[C---:B------:R-:W-:Y:S01]  /*1900*/  FFMA R28, R26.reuse, R62, R21 ;  /* 0x0000003e1a1c7223 */ /* 0x040fe20000000015 */
[C---:B------:R-:W-:Y:S01]  /*1910*/  FFMA R22, R26.reuse, R50, R23 ;  /* 0x000000321a167223 */ /* 0x040fe20000000017 */
[C---:B------:R-:W-:Y:S01]  /*1920*/  FFMA R20, R26.reuse, R54, R29 ;  /* 0x000000361a147223 */ /* 0x040fe2000000001d */
[----:B------:R-:W-:Y:S01]  /*1930*/  FFMA R26, R26, R58, R25 ;  /* 0x0000003a1a1a7223 */ /* 0x000fe20000000019 */
[----:B------:R-:W-:Y:S01]  /*1940*/  FFMA R8, R8, R60, R113 ;  /* 0x0000003c08087223 */ /* 0x000fe20000000071 */
[----:B------:R-:W-:Y:S01]  /*1950*/  FFMA R40, R66, R58, R65 ;  /* 0x0000003a42287223 */ /* 0x000fe20000000041 */
[C---:B------:R-:W-:Y:S01]  /*1960*/  FFMA R25, R9.reuse, R57, R94 ;  /* 0x0000003909197223 */ /* 0x040fe2000000005e */
[C---:B------:R-:W-:Y:S01]  /*1970*/  FFMA R23, R9.reuse, R53, R24 ;  /* 0x0000003509177223 */ /* 0x040fe20000000018 */
[----:B------:R-:W-:Y:S01]  /*1980*/  FFMA R21, R9, R49, R100 ;  /* 0x0000003109157223 */ /* 0x000fe20000000064 */
[----:B------:R-:W-:Y:S01]  /*1990*/  FFMA R40, R67, R59, R40 ;  /* 0x0000003b43287223 */ /* 0x000fe20000000028 */
        /* <DEDUP_REMOVED lines=9> */
[----:B------:R-:W-:Y:S01]  /*1a30*/  FFMA R12, R12, R60, R35 ;  /* 0x0000003c0c0c7223 */ /* 0x000fe20000000023 */
[----:B------:R-:W-:Y:S01]  /*1a40*/  LDS.128 R36, [R80+0x20] ;  /* 0x0000200050247984 */ /* 0x000fe20000000c00 */
[----:B------:R-:W-:Y:S01]  /*1a50*/  FFMA R10, R10, R62, R9 ;  /* 0x0000003e0a0a7223 */ /* 0x000fe20000000009 */
[C---:B------:R-:W-:Y:S01]  /*1a60*/  FFMA R107, R13.reuse, R49, R108 ;  /* 0x000000310d6b7223 */ /* 0x040fe2000000006c */
[C---:B------:R-:W-:Y:S01]  /*1a70*/  FFMA R9, R13.reuse, R61, R12 ;  /* 0x0000003d0d097223 */ /* 0x040fe2000000000c */
[----:B------:R-:W1:Y:S01]  /*1a80*/  LDS.128 R20, [R77+0x20] ;  /* 0x000020004d147984 */ /* 0x000e620000000c00 */
[C---:B------:R-:W-:Y:S01]  /*1a90*/  FFMA R109, R13.reuse, R53, R106 ;  /* 0x000000350d6d7223 */ /* 0x040fe2000000006a */
[----:B------:R-:W-:Y:S01]  /*1aa0*/  FFMA R13, R13, R57, R98 ;  /* 0x000000390d0d7223 */ /* 0x000fe20000000062 */
[C---:B------:R-:W-:Y:S01]  /*1ab0*/  FFMA R61, R17.reuse, R61, R16 ;  /* 0x0000003d113d7223 */ /* 0x040fe20000000010 */
[----:B------:R-:W2:Y:S01]  /*1ac0*/  LDS.128 R24, [R77+0x60] ;  /* 0x000060004d187984 */ /* 0x000ea20000000c00 */
[C---:B------:R-:W-:Y:S01]  /*1ad0*/  FFMA R49, R17.reuse, R49, R48 ;  /* 0x0000003111317223 */ /* 0x040fe20000000030 */
[C---:B------:R-:W-:Y:S01]  /*1ae0*/  FFMA R53, R17.reuse, R53, R52 ;  /* 0x0000003511357223 */ /* 0x040fe20000000034 */
[----:B------:R-:W-:Y:S01]  /*1af0*/  FFMA R17, R17, R57, R56 ;  /* 0x0000003911117223 */ /* 0x000fe20000000038 */
[----:B------:R-:W3:Y:S01]  /*1b00*/  LDS.128 R28, [R77+0xa0] ;  /* 0x0000a0004d1c7984 */ /* 0x000ee20000000c00 */
[C---:B------:R-:W-:Y:S01]  /*1b10*/  FFMA R57, R11.reuse, R55, R42 ;  /* 0x000000370b397223 */ /* 0x040fe2000000002a */
[C---:B------:R-:W-:Y:S01]  /*1b20*/  FFMA R12, R14.reuse, R58, R13 ;  /* 0x0000003a0e0c7223 */ /* 0x040fe2000000000d */
[C---:B------:R-:W-:Y:S01]  /*1b30*/  FFMA R16, R14.reuse, R54, R109 ;  /* 0x000000360e107223 */ /* 0x040fe2000000006d */
[----:B------:R-:W4:Y:S01]  /*1b40*/  LDS.128 R32, [R77+0xe0] ;  /* 0x0000e0004d207984 */ /* 0x000f220000000c00 */
[C---:B------:R-:W-:Y:S01]  /*1b50*/  FFMA R42, R14.reuse, R50, R107 ;  /* 0x000000320e2a7223 */ /* 0x040fe2000000006b */
[C---:B------:R-:W-:Y:S01]  /*1b60*/  FFMA R93, R11.reuse, R63, R10 ;  /* 0x0000003f0b5d7223 */ /* 0x040fe2000000000a */
[C---:B------:R-:W-:Y:S01]  /*1b70*/  FFMA R91, R11.reuse, R51, R44 ;  /* 0x000000330b5b7223 */ /* 0x040fe2000000002c */
[----:B------:R-:W-:Y:S01]  /*1b80*/  FFMA R95, R11, R59, R8 ;  /* 0x0000003b0b5f7223 */ /* 0x000fe20000000008 */
[-C--:B------:R-:W-:Y:S01]  /*1b90*/  FFMA R14, R14, R62.reuse, R9 ;  /* 0x0000003e0e0e7223 */ /* 0x080fe20000000009 */
[C---:B------:R-:W-:Y:S01]  /*1ba0*/  FFMA R109, R15.reuse, R51, R42 ;  /* 0x000000330f6d7223 */ /* 0x040fe2000000002a */
[----:B------:R-:W5:Y:S01]  /*1bb0*/  LDS.128 R8, [R80+0x60] ;  /* 0x0000600050087984 */ /* 0x000f620000000c00 */
[C---:B------:R-:W-:Y:S01]  /*1bc0*/  FFMA R107, R15.reuse, R55, R16 ;  /* 0x000000370f6b7223 */ /* 0x040fe20000000010 */
[C---:B------:R-:W-:Y:S01]  /*1bd0*/  FFMA R111, R15.reuse, R63, R14 ;  /* 0x0000003f0f6f7223 */ /* 0x040fe2000000000e */
[----:B------:R-:W-:Y:S01]  /*1be0*/  FFMA R113, R15, R59, R12 ;  /* 0x0000003b0f717223 */ /* 0x000fe2000000000c */
[C---:B------:R-:W-:Y:S01]  /*1bf0*/  FFMA R62, R18.reuse, R62, R61 ;  /* 0x0000003e123e7223 */ /* 0x040fe2000000003d */
[----:B------:R-:W5:Y:S01]  /*1c00*/  LDS.128 R12, [R80+0xa0] ;  /* 0x0000a000500c7984 */ /* 0x000f620000000c00 */
        /* <DEDUP_REMOVED lines=8> */
[----:B--2---:R-:W-:-:S03]  /*1c90*/  FFMA R42, R36, R24, R105 ;  /* 0x00000018242a7223 */ /* 0x004fc60000000069 */
[C---:B------:R-:W-:Y:S01]  /*1ca0*/  FFMA R51, R37.reuse, R21, R18 ;  /* 0x0000001525337223 */ /* 0x040fe20000000012 */
[----:B---3--:R-:W-:Y:S01]  /*1cb0*/  FFMA R16, R36, R28, R101 ;  /* 0x0000001c24107223 */ /* 0x008fe20000000065 */
[C---:B------:R-:W-:Y:S02]  /*1cc0*/  FFMA R49, R37.reuse, R25, R42 ;  /* 0x0000001925317223 */ /* 0x040fe4000000002a */
[----:B------:R-:W-:Y:S01]  /*1cd0*/  FFMA R42, R38, R22, R51 ;  /* 0x00000016262a7223 */ /* 0x000fe20000000033 */
[----:B----4-:R-:W-:Y:S01]  /*1ce0*/  FFMA R36, R36, R32, R99 ;  /* 0x0000002024247223 */ /* 0x010fe20000000063 */
[C---:B------:R-:W-:Y:S01]  /*1cf0*/  FFMA R53, R37.reuse, R29, R16 ;  /* 0x0000001d25357223 */ /* 0x040fe20000000010 */
[C---:B------:R-:W-:Y:S01]  /*1d00*/  FFMA R44, R38.reuse, R26, R49 ;  /* 0x0000001a262c7223 */ /* 0x040fe20000000031 */
[----:B------:R-:W1:Y:S01]  /*1d10*/  LDS.128 R16, [R80+0xe0] ;  /* 0x0000e00050107984 */ /* 0x000e620000000c00 */
[----:B------:R-:W-:Y:S01]  /*1d20*/  FFMA R37, R37, R33, R36 ;  /* 0x0000002125257223 */ /* 0x000fe20000000024 */
[----:B------:R-:W-:Y:S01]  /*1d30*/  FFMA R36, R38, R30, R53 ;  /* 0x0000001e26247223 */ /* 0x000fe20000000035 */
[C---:B------:R-:W-:Y:S01]  /*1d40*/  FFMA R101, R39.reuse, R23, R42 ;  /* 0x0000001727657223 */ /* 0x040fe2000000002a */
[----:B-----5:R-:W-:Y:S01]  /*1d50*/  FFMA R40, R8, R32, R40 ;  /* 0x0000002008287223 */ /* 0x020fe20000000028 */
[----:B------:R-:W-:Y:S01]  /*1d60*/  FFMA R38, R38, R34, R37 ;  /* 0x0000002226267223 */ /* 0x000fe20000000025 */
[C---:B------:R-:W-:Y:S01]  /*1d70*/  FFMA R99, R39.reuse, R31, R36 ;  /* 0x0000001f27637223 */ /* 0x040fe20000000024 */
[C---:B------:R-:W-:Y:S01]  /*1d80*/  FFMA R36, R8.reuse, R20, R47 ;  /* 0x0000001408247223 */ /* 0x040fe2000000002f */
[C---:B------:R-:W-:Y:S01]  /*1d90*/  FFMA R103, R39.reuse, R27, R44 ;  /* 0x0000001b27677223 */ /* 0x040fe2000000002c */
[----:B------:R-:W-:Y:S01]  /*1da0*/  FFMA R105, R39, R35, R38 ;  /* 0x0000002327697223 */ /* 0x000fe20000000026 */
        /* <DEDUP_REMOVED lines=8> */
[----:B------:R-:W2:Y:S01]  /*1e30*/  LDS.128 R44, [R80+0x820] ;  /* 0x00082000502c7984 */ /* 0x000ea20000000c00 */
[----:B------:R-:W-:Y:S01]  /*1e40*/  FFMA R92, R10, R26, R37 ;  /* 0x0000001a0a5c7223 */ /* 0x000fe20000000025 */
[----:B------:R-:W-:Y:S01]  /*1e50*/  FFMA R97, R11, R35, R8 ;  /* 0x000000230b617223 */ /* 0x000fe20000000008 */
[----:B------:R-:W-:Y:S01]  /*1e60*/  FFMA R8, R12, R32, R125 ;  /* 0x000000200c087223 */ /* 0x000fe2000000007d */
[----:B------:R-:W-:Y:S01]  /*1e70*/  FFMA R88, R10, R30, R9 ;  /* 0x0000001e0a587223 */ /* 0x000fe20000000009 */
[C---:B------:R-:W-:Y:S01]  /*1e80*/  FFMA R36, R12.reuse, R24, R121 ;  /* 0x000000180c247223 */ /* 0x040fe20000000079 */
[C---:B------:R-:W-:Y:S01]  /*1e90*/  FFMA R10, R12.reuse, R20, R43 ;  /* 0x000000140c0a7223 */ /* 0x040fe2000000002b */
[----:B------:R-:W-:Y:S01]  /*1ea0*/  FFMA R12, R12, R28, R41 ;  /* 0x0000001c0c0c7223 */ /* 0x000fe20000000029 */
[C---:B------:R-:W-:Y:S01]  /*1eb0*/  FFMA R37, R13.reuse, R33, R8 ;  /* 0x000000210d257223 */ /* 0x040fe20000000008 */
[----:B------:R-:W3:Y:S01]  /*1ec0*/  LDS.128 R40, [R80+0x860] ;  /* 0x0008600050287984 */ /* 0x000ee20000000c00 */
[----:B------:R-:W-:Y:S01]  /*1ed0*/  FFMA R9, R13, R25, R36 ;  /* 0x000000190d097223 */ /* 0x000fe20000000024 */
[C---:B------:R-:W-:Y:S01]  /*1ee0*/  FFMA R92, R11.reuse, R27, R92 ;  /* 0x0000001b0b5c7223 */ /* 0x040fe2000000005c */
[C---:B------:R-:W-:Y:S01]  /*1ef0*/  FFMA R64, R14.reuse, R34, R37 ;  /* 0x000000220e407223 */ /* 0x040fe20000000025 */
[C---:B------:R-:W-:Y:S01]  /*1f00*/  FFMA R90, R11.reuse, R23, R90 ;  /* 0x000000170b5a7223 */ /* 0x040fe2000000005a */
[----:B------:R-:W4:Y:S01]  /*1f10*/  LDS.128 R36, [R80+0x8a0] ;  /* 0x0008a00050247984 */ /* 0x000f220000000c00 */
[----:B------:R-:W-:Y:S01]  /*1f20*/  FFMA R88, R11, R31, R88 ;  /* 0x0000001f0b587223 */ /* 0x000fe20000000058 */
[C---:B------:R-:W-:Y:S01]  /*1f30*/  FFMA R11, R13.reuse, R21, R10 ;  /* 0x000000150d0b7223 */ /* 0x040fe2000000000a */
[----:B------:R-:W-:Y:S01]  /*1f40*/  FFMA R13, R13, R29, R12 ;  /* 0x0000001d0d0d7223 */ /* 0x000fe2000000000c */
[----:B------:R-:W5:Y:S01]  /*1f50*/  LDS.128 R48, [R80+0x8e0] ;  /* 0x0008e00050307984 */ /* 0x000f620000000c00 */
        /* <DEDUP_REMOVED lines=19> */
[----:B------:R-:W-:Y:S01]  /*2090*/  FFMA R60, R15, R27, R60 ;  /* 0x0000001b0f3c7223 */ /* 0x000fe2000000003c */
        /* <DEDUP_REMOVED lines=24> */
[C---:B----4-:R-:W-:Y:S01]  /*2220*/  FFMA R10, R36.reuse, R20, R109 ;  /* 0x00000014240a7223 */ /* 0x050fe2000000006d */
[----:B------:R-:W-:Y:S01]  /*2230*/  FFMA R8, R36, R28, R107 ;  /* 0x0000001c24087223 */ /* 0x000fe2000000006b */
[----:B------:R-:W-:Y:S01]  /*2240*/  FFMA R67, R47, R35, R46 ;  /* 0x000000232f437223 */ /* 0x000fe2000000002e */
[C---:B------:R-:W-:Y:S01]  /*2250*/  FFMA R86, R42.reuse, R26, R41 ;  /* 0x0000001a2a567223 */ /* 0x040fe20000000029 */
[C---:B------:R-:W-:Y:S01]  /*2260*/  FFMA R70, R42.reuse, R30, R11 ;  /* 0x0000001e2a467223 */ /* 0x040fe2000000000b */
[----:B------:R-:W-:Y:S01]  /*2270*/  FFMA R84, R42, R22, R9 ;  /* 0x000000162a547223 */ /* 0x000fe20000000009 */
[----:B------:R-:W-:Y:S01]  /*2280*/  FFMA R12, R36, R24, R111 ;  /* 0x00000018240c7223 */ /* 0x000fe2000000006f */
[C---:B------:R-:W-:Y:S01]  /*2290*/  FFMA R87, R37.reuse, R21, R10 ;  /* 0x0000001525577223 */ /* 0x040fe2000000000a */
[----:B------:R-:W-:Y:S01]  /*22a0*/  FFMA R41, R37, R29, R8 ;  /* 0x0000001d25297223 */ /* 0x000fe20000000008 */
[----:B-----5:R-:W-:Y:S01]  /*22b0*/  FFMA R56, R48, R28, R56 ;  /* 0x0000001c30387223 */ /* 0x020fe20000000038 */
[----:B------:R-:W1:Y:S01]  /*22c0*/  LDS.128 R44, [R80+0x30] ;  /* 0x00003000502c7984 */ /* 0x000e620000000c00 */
[C---:B------:R-:W-:Y:S01]  /*22d0*/  FFMA R54, R15.reuse, R23, R54 ;  /* 0x000000170f367223 */ /* 0x040fe20000000036 */
[C---:B------:R-:W-:Y:S01]  /*22e0*/  FFMA R52, R15.reuse, R31, R52 ;  /* 0x0000001f0f347223 */ /* 0x040fe20000000034 */
[----:B------:R-:W-:Y:S01]  /*22f0*/  FFMA R64, R15, R35, R64 ;  /* 0x000000230f407223 */ /* 0x000fe20000000040 */
[----:B------:R-:W2:Y:S01]  /*2300*/  LDS.128 R8, [R77+0x30] ;  /* 0x000030004d087984 */ /* 0x000ea20000000c00 */
[----:B------:R-:W-:Y:S01]  /*2310*/  FFMA R40, R42, R34, R13 ;  /* 0x000000222a287223 */ /* 0x000fe2000000000d */
[-C--:B------:R-:W-:Y:S01]  /*2320*/  FFMA R36, R36, R32.reuse, R113 ;  /* 0x0000002024247223 */ /* 0x080fe20000000071 */
[----:B------:R-:W-:Y:S01]  /*2330*/  FFMA R89, R37, R25, R12 ;  /* 0x0000001925597223 */ /* 0x000fe2000000000c */
[C---:B------:R-:W-:Y:S01]  /*2340*/  FFMA R32, R48.reuse, R32, R59 ;  /* 0x0000002030207223 */ /* 0x040fe2000000003b */
[----:B------:R-:W-:Y:S01]  /*2350*/  FFMA R29, R49, R29, R56 ;  /* 0x0000001d311d7223 */ /* 0x000fe20000000038 */
[----:B------:R-:W3:Y:S01]  /*2360*/  LDS.128 R12, [R77+0x70] ;  /* 0x000070004d0c7984 */ /* 0x000ee20000000c00 */
[C---:B------:R-:W-:Y:S01]  /*2370*/  FFMA R24, R48.reuse, R24, R119 ;  /* 0x0000001830187223 */ /* 0x040fe20000000077 */
[----:B------:R-:W-:Y:S01]  /*2380*/  FFMA R20, R48, R20, R123 ;  /* 0x0000001430147223 */ /* 0x000fe2000000007b */
[----:B------:R-:W-:Y:S01]  /*2390*/  FFMA R37, R37, R33, R36 ;  /* 0x0000002125257223 */ /* 0x000fe20000000024 */
[----:B------:R-:W4:Y:S01]  /*23a0*/  LDS.128 R56, [R77+0xf0] ;  /* 0x0000f0004d387984 */ /* 0x000f220000000c00 */
        /* <DEDUP_REMOVED lines=10> */
[----:B------:R-:W5:Y:S01]  /*2450*/  LDS.128 R40, [R80+0x70] ;  /* 0x0000700050287984 */ /* 0x000f620000000c00 */
[C---:B------:R-:W-:Y:S01]  /*2460*/  FFMA R87, R39.reuse, R31, R24 ;  /* 0x0000001f27577223 */ /* 0x040fe20000000018 */
[C---:B------:R-:W-:Y:S01]  /*2470*/  FFMA R89, R39.reuse, R23, R28 ;  /* 0x0000001727597223 */ /* 0x040fe2000000001c */
[C---:B------:R-:W-:Y:S01]  /*2480*/  FFMA R91, R39.reuse, R27, R38 ;  /* 0x0000001b275b7223 */ /* 0x040fe20000000026 */
[----:B------:R-:W-:Y:S01]  /*2490*/  FFMA R93, R39, R35, R20 ;  /* 0x00000023275d7223 */ /* 0x000fe20000000014 */
[C---:B------:R-:W-:Y:S01]  /*24a0*/  FFMA R66, R50.reuse, R22, R21 ;  /* 0x0000001632427223 */ /* 0x040fe20000000015 */
[----:B------:R-:W5:Y:S01]  /*24b0*/  LDS.128 R36, [R80+0xb0] ;  /* 0x0000b00050247984 */ /* 0x000f620000000c00 */
[C---:B------:R-:W-:Y:S01]  /*24c0*/  FFMA R62, R50.reuse, R26, R25 ;  /* 0x0000001a323e7223 */ /* 0x040fe20000000019 */
[----:B------:R-:W-:Y:S01]  /*24d0*/  FFMA R68, R50, R30, R29 ;  /* 0x0000001e32447223 */ /* 0x000fe2000000001d */
[----:B------:R-:W-:Y:S01]  /*24e0*/  FFMA R66, R51, R23, R66 ;  /* 0x0000001733427223 */ /* 0x000fe20000000042 */
[----:B------:R-:W-:Y:S01]  /*24f0*/  FFMA R33, R49, R33, R32 ;  /* 0x0000002131217223 */ /* 0x000fe20000000020 */
[C---:B------:R-:W-:Y:S01]  /*2500*/  FFMA R62, R51.reuse, R27, R62 ;  /* 0x0000001b333e7223 */ /* 0x040fe2000000003e */
[----:B------:R-:W-:-:S02]  /*2510*/  FFMA R68, R51, R31, R68 ;  /* 0x0000001f33447223 */ /* 0x000fc40000000044 */
[----:B------:R-:W-:Y:S01]  /*2520*/  FFMA R94, R50, R34, R33 ;  /* 0x00000022325e7223 */ /* 0x000fe20000000021 */
[----:B-1----:R-:W-:-:S03]  /*2530*/  FFMA R20, R44, R16, R99 ;  /* 0x000000102c147223 */ /* 0x002fc60000000063 */
[----:B------:R-:W-:Y:S01]  /*2540*/  FFMA R94, R51, R35, R94 ;  /* 0x00000023335e7223 */ /* 0x000fe2000000005e */
[----:B--2---:R-:W-:Y:S01]  /*2550*/  FFMA R22, R44, R8, R101 ;  /* 0x000000082c167223 */ /* 0x004fe20000000065 */
[C---:B------:R-:W-:Y:S01]  /*2560*/  FFMA R29, R45.reuse, R17, R20 ;  /* 0x000000112d1d7223 */ /* 0x040fe20000000014 */
[----:B------:R-:W-:Y:S02]  /*2570*/  LDS.128 R48, [R80+0x870] ;  /* 0x0008700050307984 */ /* 0x000fe40000000c00 */
[----:B------:R-:W-:Y:S01]  /*2580*/  FFMA R27, R45, R9, R22 ;  /* 0x000000092d1b7223 */ /* 0x000fe20000000016 */
[----:B------:R-:W-:Y:S01]  /*2590*/  FFMA R26, R46, R18, R29 ;  /* 0x000000122e1a7223 */ /* 0x000fe2000000001d */
[C---:B---3--:R-:W-:Y:S01]  /*25a0*/  FFMA R24, R44.reuse, R12, R103 ;  /* 0x0000000c2c187223 */ /* 0x048fe20000000067 */
[----:B------:R-:W1:Y:S02]  /*25b0*/  LDS.128 R20, [R80+0xf0] ;  /* 0x0000f00050147984 */ /* 0x000e640000000c00 */
[----:B------:R-:W-:Y:S01]  /*25c0*/  FFMA R26, R47, R19, R26 ;  /* 0x000000132f1a7223 */ /* 0x000fe2000000001a */
[----:B----4-:R-:W-:Y:S01]  /*25d0*/  FFMA R44, R44, R56, R105 ;  /* 0x000000382c2c7223 */ /* 0x010fe20000000069 */
[----:B------:R-:W-:Y:S01]  /*25e0*/  FFMA R25, R45, R13, R24 ;  /* 0x0000000d2d197223 */ /* 0x000fe20000000018 */
[----:B------:R-:W-:-:S02]  /*25f0*/  FFMA R24, R46, R10, R27 ;  /* 0x0000000a2e187223 */ /* 0x000fc4000000001b */
[----:B------:R-:W-:Y:S01]  /*2600*/  FFMA R45, R45, R57, R44 ;  /* 0x000000392d2d7223 */ /* 0x000fe2000000002c */
[C---:B------:R-:W-:Y:S01]  /*2610*/  FFMA R28, R46.reuse, R14, R25 ;  /* 0x0000000e2e1c7223 */ /* 0x040fe20000000019 */
[C---:B------:R-:W-:Y:S02]  /*2620*/  FFMA R24, R47.reuse, R11, R24 ;  /* 0x0000000b2f187223 */ /* 0x040fe40000000018 */
[----:B------:R-:W-:Y:S01]  /*2630*/  FFMA R46, R46, R58, R45 ;  /* 0x0000003a2e2e7223 */ /* 0x000fe2000000002d */
[C---:B------:R-:W-:Y:S01]  /*2640*/  FFMA R25, R47.reuse, R15, R28 ;  /* 0x0000000f2f197223 */ /* 0x040fe2000000001c */
[C---:B-----5:R-:W-:Y:S02]  /*2650*/  FFMA R92, R40.reuse, R12, R92 ;  /* 0x0000000c285c7223 */ /* 0x060fe4000000005c */
[----:B------:R-:W-:Y:S01]  /*2660*/  FFMA R27, R47, R59, R46 ;  /* 0x0000003b2f1b7223 */ /* 0x000fe2000000002e */
[C---:B------:R-:W-:Y:S01]  /*2670*/  FFMA R90, R40.reuse, R8, R90 ;  /* 0x00000008285a7223 */ /* 0x040fe2000000005a */
[----:B------:R-:W2:Y:S01]  /*2680*/  LDS.128 R44, [R80+0x830] ;  /* 0x00083000502c7984 */ /* 0x000ea20000000c00 */
        /* <DEDUP_REMOVED lines=18> */
[-C--:B------:R-:W-:Y:S01]  /*27b0*/  FFMA R29, R43, R15.reuse, R32 ;  /* 0x0000000f2b1d7223 */ /* 0x080fe20000000020 */
[C---:B------:R-:W-:Y:S01]  /*27c0*/  FFMA R36, R38.reuse, R14, R33 ;  /* 0x0000000e26247223 */ /* 0x040fe20000000021 */
[C---:B------:R-:W-:Y:S01]  /*27d0*/  FFMA R32, R38.reuse, R10, R35 ;  /* 0x0000000a26207223 */ /* 0x040fe20000000023 */
[C---:B------:R-:W-:Y:S01]  /*27e0*/  FFMA R34, R38.reuse, R18, R41 ;  /* 0x0000001226227223 */ /* 0x040fe20000000029 */
[----:B------:R-:W-:Y:S01]  /*27f0*/  FFMA R38, R38, R58, R37 ;  /* 0x0000003a26267223 */ /* 0x000fe20000000025 */
[C---:B------:R-:W-:Y:S01]  /*2800*/  FFMA R33, R39.reuse, R15, R36 ;  /* 0x0000000f27217223 */ /* 0x040fe20000000024 */
[C---:B-1----:R-:W-:Y:S01]  /*2810*/  FFMA R40, R20.reuse, R12, R69 ;  /* 0x0000000c14287223 */ /* 0x042fe20000000045 */
        /* <DEDUP_REMOVED lines=19> */
[C---:B--2---:R-:W-:Y:S01]  /*2950*/  FFMA R36, R44.reuse, R12, R65 ;  /* 0x0000000c2c247223 */ /* 0x044fe20000000041 */
        /* <DEDUP_REMOVED lines=13> */
[----:B------:R-:W1:Y:S01]  /*2a30*/  LDS.128 R52, [R80+0x8b0] ;  /* 0x0008b00050347984 */ /* 0x000e620000000c00 */
        /* <DEDUP_REMOVED lines=9> */
[----:B------:R-:W-:Y:S06]  /*2ad0*/  BAR.SYNC 0x0 ;  /* 0x0000000000007b1d */ /* 0x000fec0000000000 */
[----:B------:R-:W-:Y:S01]  /*2ae0*/  @!PT LDS RZ, [RZ] ;  /* 0x00000000fffff984 */ /* 0x000fe20000000800 */
[----:B------:R-:W-:Y:S01]  /*2af0*/  @!PT LDS RZ, [RZ] ;  /* 0x00000000fffff984 */ /* 0x000fe20000000800 */
[----:B------:R-:W-:Y:S01]  /*2b00*/  @!PT LDS RZ, [RZ] ;  /* 0x00000000fffff984 */ /* 0x000fe20000000800 */
[----:B------:R3:W-:Y:S01]  /*2b10*/  LDGSTS.E.BYPASS.128 [R82], [R74.64], P1 ;  /* 0x000000004a527fae */ /* 0x0007e20008901c44 */
[C---:B------:R-:W-:Y:S01]  /*2b20*/  FFMA R37, R49.reuse, R13, R86 ;  /* 0x0000000d31257223 */ /* 0x040fe20000000056 */
[C---:B------:R-:W-:Y:S01]  /*2b30*/  FFMA R39, R49.reuse, R9, R84 ;  /* 0x0000000931277223 */ /* 0x040fe20000000054 */
[C---:B------:R-:W-:Y:S01]  /*2b40*/  FFMA R61, R49.reuse, R17, R70 ;  /* 0x00000011313d7223 */ /* 0x040fe20000000046 */
[----:B------:R4:W-:Y:S01]  /*2b50*/  LDGSTS.E.BYPASS.128 [R81], [R72.64], P1 ;  /* 0x0000000048517fae */ /* 0x0009e20008901c44 */
[----:B------:R-:W-:Y:S01]  /*2b60*/  FFMA R49, R49, R57, R48 ;  /* 0x0000003931317223 */ /* 0x000fe20000000030 */
[C---:B------:R-:W-:Y:S01]  /*2b70*/  FFMA R60, R50.reuse, R14, R37 ;  /* 0x0000000e323c7223 */ /* 0x040fe20000000025 */
[C---:B------:R-:W-:Y:S01]  /*2b80*/  FFMA R48, R50.reuse, R10, R39 ;  /* 0x0000000a32307223 */ /* 0x040fe20000000027 */
[----:B------:R-:W0:Y:S01]  /*2b90*/  LDGDEPBAR ;  /* 0x00000000000079af */ /* 0x000e220000000000 */
[C---:B------:R-:W-:Y:S01]  /*2ba0*/  FFMA R38, R50.reuse, R18, R61 ;  /* 0x0000001232267223 */ /* 0x040fe2000000003d */
[----:B------:R-:W-:Y:S01]  /*2bb0*/  FFMA R36, R50, R58, R49 ;  /* 0x0000003a32247223 */ /* 0x000fe20000000031 */
[C---:B------:R-:W-:Y:S01]  /*2bc0*/  FFMA R49, R51.reuse, R15, R60 ;  /* 0x0000000f33317223 */ /* 0x040fe2000000003c */
[----:B------:R5:W-:Y:S01]  /*2bd0*/  LDGSTS.E.BYPASS.128 [R82+0x1000], [R6.64], P1 ;  /* 0x0100000006527fae */ /* 0x000be20008901c44 */
[C---:B------:R-:W-:Y:S01]  /*2be0*/  FFMA R48, R51.reuse, R11, R48 ;  /* 0x0000000b33307223 */ /* 0x040fe20000000030 */
[C---:B------:R-:W-:Y:S01]  /*2bf0*/  FFMA R50, R51.reuse, R19, R38 ;  /* 0x0000001333327223 */ /* 0x040fe20000000026 */
[----:B------:R-:W-:Y:S01]  /*2c00*/  FFMA R51, R51, R59, R36 ;  /* 0x0000003b33337223 */ /* 0x000fe20000000024 */
[----:B------:R2:W-:Y:S01]  /*2c10*/  LDGSTS.E.BYPASS.128 [R81+0x1000], [R4.64], P1 ;  /* 0x0100000004517fae */ /* 0x0005e20008901c44 */
[----:B---3--:R-:W-:-:S02]  /*2c20*/  IADD3 R74, P4, R74, 0x40, RZ ;  /* 0x000000404a4a7810 */ /* 0x008fc40007f9e0ff */
[----:B----4-:R-:W-:Y:S01]  /*2c30*/  IADD3 R72, P3, R72, 0x40, RZ ;  /* 0x0000004048487810 */ /* 0x010fe20007f7e0ff */
[----:B------:R-:W0:Y:S01]  /*2c40*/  LDGDEPBAR ;  /* 0x00000000000079af */ /* 0x000e220000000000 */
[----:B------:R-:W-:Y:S02]  /*2c50*/  IADD3.X R75, RZ, R75, RZ, P4, !PT ;  /* 0x0000004bff4b7210 */ /* 0x000fe400027fe4ff */
[----:B------:R-:W-:Y:S01]  /*2c60*/  IADD3.X R73, RZ, R73, RZ, P3, !PT ;  /* 0x00000049ff497210 */ /* 0x000fe20001ffe4ff */
[C---:B-1----:R-:W-:Y:S01]  /*2c70*/  FFMA R36, R52.reuse, R56, R93 ;  /* 0x0000003834247223 */ /* 0x042fe2000000005d */
[C---:B------:R-:W-:Y:S01]  /*2c80*/  FFMA R38, R52.reuse, R16, R87 ;  /* 0x0000001034267223 */ /* 0x040fe20000000057 */
[C---:B------:R-:W-:Y:S01]  /*2c90*/  FFMA R60, R52.reuse, R8, R89 ;  /* 0x00000008343c7223 */ /* 0x040fe20000000059 */
[-C--:B------:R-:W-:Y:S01]  /*2ca0*/  FFMA R52, R52, R12.reuse, R91 ;  /* 0x0000000c34347223 */ /* 0x080fe2000000005b */
[----:B-----5:R-:W-:Y:S01]  /*2cb0*/  IADD3 R6, P2, R6, 0x40, RZ ;  /* 0x0000004006067810 */ /* 0x020fe20007f5e0ff */
[C---:B------:R-:W-:Y:S01]  /*2cc0*/  FFMA R61, R53.reuse, R17, R38 ;  /* 0x00000011353d7223 */ /* 0x040fe20000000026 */
[C---:B--2---:R-:W-:Y:S01]  /*2cd0*/  FFMA R62, R20.reuse, R12, R62 ;  /* 0x0000000c143e7223 */ /* 0x044fe2000000003e */
        /* <DEDUP_REMOVED lines=17> */
[----:B------:R-:W-:-:S04]  /*2df0*/  DEPBAR.LE SB0, 0x0 ;  /* 0x000080000000791a */ /* 0x000fc80000000000 */
[----:B------:R-:W-:Y:S01]  /*2e00*/  FFMA R22, R22, R58, R21 ;  /* 0x0000003a16167223 */ /* 0x000fe20000000015 */
[----:B------:R-:W-:Y:S01]  /*2e10*/  IADD3 R4, P1, R4, 0x40, RZ ;  /* 0x0000004004047810 */ /* 0x000fe20007f3e0ff */
        /* <DEDUP_REMOVED lines=8> */
[----:B------:R-:W-:-:S02]  /*2ea0*/  IADD3.X R7, RZ, R7, RZ, P2, !PT ;  /* 0x00000007ff077210 */ /* 0x000fc400017fe4ff */
[----:B------:R-:W-:Y:S01]  /*2eb0*/  IADD3.X R5, RZ, R5, RZ, P1, !PT ;  /* 0x00000005ff057210 */ /* 0x000fe20000ffe4ff */
[----:B------:R-:W-:Y:S06]  /*2ec0*/  BAR.SYNC 0x0 ;  /* 0x0000000000007b1d */ /* 0x000fec0000000000 */
[----:B------:R-:W-:Y:S01]  /*2ed0*/  @P0 CALL.REL.NOINC `(.L_x_0) ;  /* 0x0000001000000944 */ /* 0x000fe20003c00000 */
[----:B------:R-:W-:Y:S05]  /*2ee0*/  BRA `(.L_x_1) ;  /* 0xffffdb4000007947 */ /* 0x000fea000383ffff */
.L_x_0:
[----:B------:R-:W-:Y:S01]  /*2ef0*/  LOP3.LUT R0, R0, 0x3c, R83, 0xf8, !PT ;  /* 0x0000003c00007812 */ /* 0x000fe200078ef853 */
[----:B------:R-:W-:Y:S01]  /*2f00*/  IMAD R78, R85, 0x110, R78 ;  /* 0x00000110554e7824 */ /* 0x000fe200078e024e */
[----:B------:R-:W-:-:S04]  /*2f10*/  DEPBAR.LE SB0, 0x0 ;  /* 0x000080000000791a */ /* 0x000fc80000000000 */
[----:B------:R-:W-:Y:S01]  /*2f20*/  ISETP.GE.AND P0, PT, R0, 0x80, PT ;  /* 0x000000800000780c */ /* 0x000fe20003f06270 */
[----:B------:R-:W-:Y:S06]  /*2f30*/  BAR.SYNC 0x0 ;  /* 0x0000000000007b1d */ /* 0x000fec0000000000 */
[----:B------:R-:W-:Y:S01]  /*2f40*/  SHF.L.U32 R4, R78, 0x2, RZ ;  /* 0x000000024e047819 */ /* 0x000fe200000006ff */
[----:B------:R1:W-:Y:S01]  /*2f50*/  STS.128 [R78.X4+0x220], R32 ;  /* 0x000220204e007388 */ /* 0x0003e20000004c00 */
[----:B------:R-:W-:Y:S01]  /*2f60*/  ISETP.LT.AND P1, PT, R3, c[0x0][0x180], !P0 ;  /* 0x0000600003007a0c */ /* 0x000fe20004721270 */
[----:B------:R-:W-:-:S02]  /*2f70*/  IMAD.WIDE R64, R0, R2, c[0x0][0x160] ;  /* 0x0000580000407625 */ /* 0x000fc400078e0202 */
[----:B------:R-:W-:Y:S01]  /*2f80*/  STS.128 [R78.X4], R24 ;  /* 0x000000184e007388 */ /* 0x000fe20000004c00 */
[----:B------:R-:W-:Y:S01]  /*2f90*/  LOP3.LUT R77, R3, 0x18, RZ, 0xfc, !PT ;  /* 0x00000018034d7812 */ /* 0x000fe200078efcff */
[----:B------:R-:W-:Y:S01]  /*2fa0*/  IMAD R85, R85, -0x330, R4 ;  /* 0xfffffcd055557824 */ /* 0x000fe200078e0204 */
[C---:B------:R-:W-:Y:S01]  /*2fb0*/  LOP3.LUT R67, R3.reuse, 0x8, RZ, 0xfc, !PT ;  /* 0x0000000803437812 */ /* 0x040fe200078efcff */
[----:B------:R-:W-:Y:S04]  /*2fc0*/  STS.128 [R78.X4+0x110], R28 ;  /* 0x0001101c4e007388 */ /* 0x000fe80000004c00 */
[----:B------:R-:W-:Y:S01]  /*2fd0*/  STS.128 [R78.X4+0x330], R40 ;  /* 0x000330284e007388 */ /* 0x000fe20000004c00 */
[C---:B------:R-:W-:Y:S02]  /*2fe0*/  LOP3.LUT R69, R3.reuse, 0x10, RZ, 0xfc, !PT ;  /* 0x0000001003457812 */ /* 0x040fe400078efcff */
[C---:B------:R-:W-:Y:S01]  /*2ff0*/  LOP3.LUT R83, R3.reuse, 0x30, RZ, 0xfc, !PT ;  /* 0x0000003003537812 */ /* 0x040fe200078efcff */
[----:B-1----:R-:W-:Y:S01]  /*3000*/  CS2R R32, SRZ ;  /* 0x0000000000207805 */ /* 0x002fe2000001ff00 */
[----:B------:R-:W-:Y:S01]  /*3010*/  CS2R R34, SRZ ;  /* 0x0000000000227805 */ /* 0x000fe2000001ff00 */
[----:B------:R-:W-:Y:S06]  /*3020*/  BAR.SYNC 0x0 ;  /* 0x0000000000007b1d */ /* 0x000fec0000000000 */
[----:B------:R-:W1:Y:S01]  /*3030*/  LDS.128 R60, [R85] ;  /* 0x00000000553c7984 */ /* 0x000e620000000c00 */
[----:B------:R-:W-:-:S02]  /*3040*/  LOP3.LUT R79, R3, 0x20, RZ, 0xfc, !PT ;  /* 0x00000020034f7812 */ /* 0x000fc400078efcff */
[----:B------:R-:W-:Y:S01]  /*3050*/  LOP3.LUT R81, R3, 0x28, RZ, 0xfc, !PT ;  /* 0x0000002803517812 */ /* 0x000fe200078efcff */
[----:B------:R-:W-:Y:S01]  /*3060*/  LDS.128 R12, [R85+0x880] ;  /* 0x00088000550c7984 */ /* 0x000fe20000000c00 */
[----:B------:R-:W-:-:S03]  /*3070*/  P2R R16, PR, RZ, 0x2 ;  /* 0x00000002ff107803 */ /* 0x000fc60000000000 */
[----:B------:R-:W-:Y:S04]  /*3080*/  LDS.128 R8, [R85+0x1100] ;  /* 0x0011000055087984 */ /* 0x000fe80000000c00 */
[----:B------:R-:W2:Y:S04]  /*3090*/  LDS.128 R4, [R85+0x1980] ;  /* 0x0019800055047984 */ /* 0x000ea80000000c00 */
[----:B------:R-:W-:Y:S06]  /*30a0*/  BAR.SYNC 0x0 ;  /* 0x0000000000007b1d */ /* 0x000fec0000000000 */
[----:B------:R-:W-:Y:S04]  /*30b0*/  STS.128 [R78.X4], R44 ;  /* 0x0000002c4e007388 */ /* 0x000fe80000004c00 */
[----:B------:R-:W-:Y:S04]  /*30c0*/  STS.128 [R78.X4+0x110], R48 ;  /* 0x000110304e007388 */ /* 0x000fe80000004c00 */
[----:B------:R-:W-:Y:S04]  /*30d0*/  STS.128 [R78.X4+0x220], R52 ;  /* 0x000220344e007388 */ /* 0x000fe80000004c00 */
[----:B------:R-:W-:Y:S04]  /*30e0*/  STS.128 [R78.X4+0x330], R56 ;  /* 0x000330384e007388 */ /* 0x000fe80000004c00 */
[----:B------:R-:W-:Y:S06]  /*30f0*/  BAR.SYNC 0x0 ;  /* 0x0000000000007b1d */ /* 0x000fec0000000000 */
[----:B------:R3:W1:Y:S01]  /*3100*/  @P1 LDG.E.EL.128 R32, [R64.64] ;  /* 0x0000000440201981 */ /* 0x000662000c2e1d00 */
[----:B------:R-:W-:Y:S01]  /*3110*/  ISETP.LT.AND P4, PT, R77, c[0x0][0x180], !P0 ;  /* 0x000060004d007a0c */ /* 0x000fe20004781270 */
[----:B------:R-:W-:Y:S01]  /*3120*/  CS2R R36, SRZ ;  /* 0x0000000000247805 */ /* 0x000fe2000001ff00 */
        /* <DEDUP_REMOVED lines=10> */
[----:B------:R-:W-:Y:S01]  /*31d0*/  CS2R R20, SRZ ;  /* 0x0000000000147805 */ /* 0x000fe2000001ff00 */
[----:B------:R-:W-:Y:S01]  /*31e0*/  CS2R R22, SRZ ;  /* 0x0000000000167805 */ /* 0x000fe2000001ff00 */
[----:B------:R-:W-:Y:S01]  /*31f0*/  LOP3.LUT R87, R3, 0x38, RZ, 0xfc, !PT ;  /* 0x0000003803577812 */ /* 0x000fe200078efcff */
[----:B------:R-:W-:Y:S01]  /*3200*/  CS2R R28, SRZ ;  /* 0x00000000001c7805 */ /* 0x000fe2000001ff00 */
[----:B------:R-:W-:Y:S01]  /*3210*/  CS2R R30, SRZ ;  /* 0x00000000001e7805 */ /* 0x000fe2000001ff00 */
[----:B------:R-:W-:Y:S01]  /*3220*/  CS2R R24, SRZ ;  /* 0x0000000000187805 */ /* 0x000fe2000001ff00 */
[----:B------:R-:W-:Y:S01]  /*3230*/  CS2R R26, SRZ ;  /* 0x00000000001a7805 */ /* 0x000fe2000001ff00 */
[----:B------:R3:W2:Y:S01]  /*3240*/  @P4 LDG.E.EL.128 R36, [R64.64] ;  /* 0x0000000440244981 */ /* 0x0006a2000c2e1d00 */
[----:B------:R-:W-:-:S03]  /*3250*/  ISETP.LT.AND P0, PT, R87, c[0x0][0x180], !P0 ;  /* 0x0000600057007a0c */ /* 0x000fc60004701270 */
[----:B------:R3:W4:Y:S01]  /*3260*/  @P6 LDG.E.EL.128 R56, [R64.64] ;  /* 0x0000000440386981 */ /* 0x000722000c2e1d00 */
[----:B------:R-:W-:Y:S01]  /*3270*/  P2R R40, PR, RZ, 0x40 ;  /* 0x00000040ff287803 */ /* 0x000fe20000000000 */
[----:B------:R-:W-:Y:S01]  /*3280*/  CS2R R18, SRZ ;  /* 0x0000000000127805 */ /* 0x000fe2000001ff00 */
[----:B------:R-:W-:Y:S01]  /*3290*/  ISETP.NE.AND P6, PT, R16, RZ, PT ;  /* 0x000000ff1000720c */ /* 0x000fe20003fc5270 */
[----:B------:R3:W5:Y:S04]  /*32a0*/  @P5 LDG.E.EL.128 R52, [R64.64] ;  /* 0x0000000440345981 */ /* 0x000768000c2e1d00 */
[----:B------:R3:W5:Y:S04]  /*32b0*/  @P1 LDG.E.EL.128 R20, [R64.64] ;  /* 0x0000000440141981 */ /* 0x000768000c2e1d00 */
[----:B------:R3:W5:Y:S04]  /*32c0*/  @P3 LDG.E.EL.128 R28, [R64.64] ;  /* 0x00000004401c3981 */ /* 0x000768000c2e1d00 */
[----:B------:R3:W5:Y:S01]  /*32d0*/  @P2 LDG.E.EL.128 R24, [R64.64] ;  /* 0x0000000440182981 */ /* 0x000762000c2e1d00 */
[----:B------:R-:W-:Y:S01]  /*32e0*/  CS2R R16, SRZ ;  /* 0x0000000000107805 */ /* 0x000fe2000001ff00 */
[----:B------:R-:W-:-:S02]  /*32f0*/  LEA R71, R3, R0, 0x7 ;  /* 0x0000000003477211 */ /* 0x000fc400078e38ff */
[----:B------:R-:W1:Y:S04]  /*3300*/  LDS.128 R48, [R85] ;  /* 0x0000000055307984 */ /* 0x000e680000000c00 */
[----:B------:R3:W5:Y:S01]  /*3310*/  @P0 LDG.E.EL.128 R16, [R64.64] ;  /* 0x0000000440100981 */ /* 0x000762000c2e1d00 */
[----:B------:R-:W-:-:S03]  /*3320*/  IMAD.WIDE R70, R71, R2, c[0x0][0x178] ;  /* 0x00005e0047467625 */ /* 0x000fc600078e0202 */
[----:B------:R-:W1:Y:S01]  /*3330*/  LDS.128 R44, [R85+0x880] ;  /* 0x00088000552c7984 */ /* 0x000e620000000c00 */
[-C--:B------:R-:W-:Y:S02]  /*3340*/  LEA R89, R67, R0.reuse, 0x7 ;  /* 0x0000000043597211 */ /* 0x080fe400078e38ff */
[-C--:B------:R-:W-:Y:S02]  /*3350*/  LEA R69, R69, R0.reuse, 0x7 ;  /* 0x0000000045457211 */ /* 0x080fe400078e38ff */
[-C--:B------:R-:W-:Y:S02]  /*3360*/  LEA R67, R77, R0.reuse, 0x7 ;  /* 0x000000004d437211 */ /* 0x080fe400078e38ff */
[-C--:B------:R-:W-:Y:S02]  /*3370*/  LEA R3, R81, R0.reuse, 0x7 ;  /* 0x0000000051037211 */ /* 0x080fe400078e38ff */
[----:B---3--:R-:W-:Y:S01]  /*3380*/  LEA R65, R87, R0, 0x7 ;  /* 0x0000000057417211 */ /* 0x008fe200078e38ff */
[----:B-1----:R-:W-:Y:S01]  /*3390*/  FADD R72, R60, R32 ;  /* 0x000000203c487221 */ /* 0x002fe20000000000 */
[----:B------:R-:W-:Y:S01]  /*33a0*/  FADD R73, R61, R33 ;  /* 0x000000213d497221 */ /* 0x000fe20000000000 */
[----:B------:R-:W-:Y:S01]  /*33b0*/  FADD R74, R62, R34 ;  /* 0x000000223e4a7221 */ /* 0x000fe20000000000 */
[----:B------:R-:W-:-:S02]  /*33c0*/  FADD R75, R63, R35 ;  /* 0x000000233f4b7221 */ /* 0x000fc40000000000 */
[----:B------:R-:W-:Y:S04]  /*33d0*/  LDS.128 R32, [R85+0x1980] ;  /* 0x0019800055207984 */ /* 0x000fe80000000c00 */
[----:B------:R-:W-:Y:S01]  /*33e0*/  @P6 STG.E.128 [R70.64], R72 ;  /* 0x0000004846006986 */ /* 0x000fe2000c101d04 */
[----:B------:R-:W-:-:S03]  /*33f0*/  ISETP.NE.AND P6, PT, R40, RZ, PT ;  /* 0x000000ff2800720c */ /* 0x000fc60003fc5270 */
[----:B------:R-:W1:Y:S01]  /*3400*/  LDS.128 R40, [R85+0x1100] ;  /* 0x0011000055287984 */ /* 0x000e620000000c00 */
[-C--:B------:R-:W-:Y:S02]  /*3410*/  LEA R63, R79, R0.reuse, 0x7 ;  /* 0x000000004f3f7211 */ /* 0x080fe400078e38ff */
[----:B------:R-:W-:Y:S01]  /*3420*/  LEA R61, R83, R0, 0x7 ;  /* 0x00000000533d7211 */ /* 0x000fe200078e38ff */
[----:B--2---:R-:W-:Y:S01]  /*3430*/  FADD R4, R4, R36 ;  /* 0x0000002404047221 */ /* 0x004fe20000000000 */
[----:B------:R-:W-:Y:S01]  /*3440*/  FADD R5, R5, R37 ;  /* 0x0000002505057221 */ /* 0x000fe20000000000 */
[----:B------:R-:W-:Y:S01]  /*3450*/  FADD R6, R6, R38 ;  /* 0x0000002606067221 */ /* 0x000fe20000000000 */
[----:B------:R-:W-:Y:S01]  /*3460*/  FADD R7, R7, R39 ;  /* 0x0000002707077221 */ /* 0x000fe20000000000 */
[----:B----4-:R-:W-:Y:S01]  /*3470*/  FADD R12, R12, R56 ;  /* 0x000000380c0c7221 */ /* 0x010fe20000000000 */
[----:B------:R-:W-:Y:S01]  /*3480*/  FADD R13, R13, R57 ;  /* 0x000000390d0d7221 */ /* 0x000fe20000000000 */
[----:B------:R-:W-:Y:S01]  /*3490*/  FADD R14, R14, R58 ;  /* 0x0000003a0e0e7221 */ /* 0x000fe20000000000 */
[----:B------:R-:W-:Y:S01]  /*34a0*/  FADD R15, R15, R59 ;  /* 0x0000003b0f0f7221 */ /* 0x000fe20000000000 */
[-C--:B------:R-:W-:Y:S01]  /*34b0*/  IMAD.WIDE R36, R89, R2.reuse, c[0x0][0x178] ;  /* 0x00005e0059247625 */ /* 0x080fe200078e0202 */
[----:B-----5:R-:W-:Y:S01]  /*34c0*/  FADD R8, R8, R52 ;  /* 0x0000003408087221 */ /* 0x020fe20000000000 */
[----:B------:R-:W-:Y:S01]  /*34d0*/  FADD R9, R9, R53 ;  /* 0x0000003509097221 */ /* 0x000fe20000000000 */
[----:B------:R-:W-:Y:S01]  /*34e0*/  FADD R10, R10, R54 ;  /* 0x000000360a0a7221 */ /* 0x000fe20000000000 */
[----:B------:R-:W-:Y:S01]  /*34f0*/  FADD R11, R11, R55 ;  /* 0x000000370b0b7221 */ /* 0x000fe20000000000 */
[-C--:B------:R-:W-:Y:S01]  /*3500*/  IMAD.WIDE R38, R69, R2.reuse, c[0x0][0x178] ;  /* 0x00005e0045267625 */ /* 0x080fe200078e0202 */
[----:B------:R2:W-:Y:S01]  /*3510*/  @P6 STG.E.128 [R36.64], R12 ;  /* 0x0000000c24006986 */ /* 0x0005e2000c101d04 */
[----:B------:R-:W-:Y:S01]  /*3520*/  FADD R28, R48, R28 ;  /* 0x0000001c301c7221 */ /* 0x000fe20000000000 */
[----:B------:R-:W-:Y:S01]  /*3530*/  FADD R29, R49, R29 ;  /* 0x0000001d311d7221 */ /* 0x000fe20000000000 */
[----:B------:R-:W-:Y:S01]  /*3540*/  FADD R30, R50, R30 ;  /* 0x0000001e321e7221 */ /* 0x000fe20000000000 */
[----:B------:R-:W-:Y:S01]  /*3550*/  FADD R31, R51, R31 ;  /* 0x0000001f331f7221 */ /* 0x000fe20000000000 */
[----:B------:R-:W-:Y:S01]  /*3560*/  FADD R24, R44, R24 ;  /* 0x000000182c187221 */ /* 0x000fe20000000000 */
[----:B------:R-:W-:Y:S01]  /*3570*/  FADD R25, R45, R25 ;  /* 0x000000192d197221 */ /* 0x000fe20000000000 */
[----:B------:R-:W-:Y:S01]  /*3580*/  FADD R26, R46, R26 ;  /* 0x0000001a2e1a7221 */ /* 0x000fe20000000000 */
[----:B------:R-:W-:Y:S01]  /*3590*/  FADD R27, R47, R27 ;  /* 0x0000001b2f1b7221 */ /* 0x000fe20000000000 */
[-C--:B------:R-:W-:Y:S01]  /*35a0*/  IMAD.WIDE R44, R3, R2.reuse, c[0x0][0x178] ;  /* 0x00005e00032c7625 */ /* 0x080fe200078e0202 */
[----:B------:R2:W-:Y:S03]  /*35b0*/  @P5 STG.E.128 [R38.64], R8 ;  /* 0x0000000826005986 */ /* 0x0005e6000c101d04 */
[-C--:B------:R-:W-:Y:S01]  /*35c0*/  IMAD.WIDE R46, R61, R2.reuse, c[0x0][0x178] ;  /* 0x00005e003d2e7625 */ /* 0x080fe200078e0202 */
[----:B-1----:R-:W-:Y:S01]  /*35d0*/  FADD R20, R40, R20 ;  /* 0x0000001428147221 */ /* 0x002fe20000000000 */
[----:B------:R-:W-:Y:S01]  /*35e0*/  FADD R21, R41, R21 ;  /* 0x0000001529157221 */ /* 0x000fe20000000000 */
[----:B------:R-:W-:Y:S01]  /*35f0*/  FADD R22, R42, R22 ;  /* 0x000000162a167221 */ /* 0x000fe20000000000 */
[----:B------:R-:W-:Y:S01]  /*3600*/  FADD R23, R43, R23 ;  /* 0x000000172b177221 */ /* 0x000fe20000000000 */
[----:B------:R-:W-:-:S04]  /*3610*/  IMAD.WIDE R40, R67, R2, c[0x0][0x178] ;  /* 0x00005e0043287625 */ /* 0x000fc800078e0202 */
[----:B------:R-:W-:Y:S01]  /*3620*/  IMAD.WIDE R42, R63, R2, c[0x0][0x178] ;  /* 0x00005e003f2a7625 */ /* 0x000fe200078e0202 */
[----:B------:R2:W-:Y:S04]  /*3630*/  @P4 STG.E.128 [R40.64], R4 ;  /* 0x0000000428004986 */ /* 0x0005e8000c101d04 */
[----:B------:R2:W-:Y:S04]  /*3640*/  @P3 STG.E.128 [R42.64], R28 ;  /* 0x0000001c2a003986 */ /* 0x0005e8000c101d04 */
[----:B------:R2:W-:Y:S01]  /*3650*/  @P2 STG.E.128 [R44.64], R24 ;  /* 0x000000182c002986 */ /* 0x0005e2000c101d04 */
[----:B------:R-:W-:-:S03]  /*3660*/  FADD R16, R32, R16 ;  /* 0x0000001020107221 */ /* 0x000fc60000000000 */
[----:B------:R2:W-:Y:S01]  /*3670*/  @P1 STG.E.128 [R46.64], R20 ;  /* 0x000000142e001986 */ /* 0x0005e2000c101d04 */
[----:B------:R-:W-:Y:S01]  /*3680*/  FADD R17, R33, R17 ;  /* 0x0000001121117221 */ /* 0x000fe20000000000 */
[----:B------:R-:W-:Y:S01]  /*3690*/  FADD R18, R34, R18 ;  /* 0x0000001222127221 */ /* 0x000fe20000000000 */
[----:B------:R-:W-:Y:S01]  /*36a0*/  FADD R19, R35, R19 ;  /* 0x0000001323137221 */ /* 0x000fe20000000000 */
[----:B------:R-:W-:Y:S01]  /*36b0*/  IMAD.WIDE R2, R65, R2, c[0x0][0x178] ;  /* 0x00005e0041027625 */ /* 0x000fe200078e0202 */
[----:B------:R-:W-:Y:S06]  /*36c0*/  @!P0 EXIT ;  /* 0x000000000000894d */ /* 0x000fec0003800000 */
[----:B------:R-:W-:Y:S01]  /*36d0*/  STG.E.128 [R2.64], R16 ;  /* 0x0000001002007986 */ /* 0x000fe2000c101d04 */
[----:B------:R-:W-:Y:S05]  /*36e0*/  EXIT ;  /* 0x000000000000794d */ /* 0x000fea0003800000 */
.L_x_2:
[----:B------:R-:W-:-:S00]  /*36f0*/  BRA `(.L_x_2) ;  /* 0xfffffff000007947 */ /* 0x000fc0000383ffff */
[----:B------:R-:W-:-:S00]  /*3700*/  NOP ;  /* 0x0000000000007918 */ /* 0x000fc00000000000 */
[----:B------:R-:W-:-:S00]  /*3710*/  NOP ;  /* 0x0000000000007918 */ /* 0x000fc00000000000 */
[----:B------:R-:W-:-:S00]  /*3720*/  NOP ;  /* 0x0000000000007918 */ /* 0x000fc00000000000 */
[----:B------:R-:W-:-:S00]  /*3730*/  NOP ;  /* 0x0000000000007918 */ /* 0x000fc00000000000 */
[----:B------:R-:W-:-:S00]  /*3740*/  NOP ;  /* 0x0000000000007918 */ /* 0x000fc00000000000 */
[----:B------:R-:W-:-:S00]  /*3750*/  NOP ;  /* 0x0000000000007918 */ /* 0x000fc00000000000 */
[----:B------:R-:W-:-:S00]  /*3760*/  NOP ;  /* 0x0000000000007918 */ /* 0x000fc00000000000 */
[----:B------:R-:W-:-:S00]  /*3770*/  NOP ;  /* 0x0000000000007918 */ /* 0x000fc00000000000 */
.L_x_3:


//--------------------- .nv.shared.triton_mm      --------------------------
	.section	.nv.shared.triton_mm,"aw",@nobits
	.align	16
